// auto-generated by cutlass_sweep.gemm — config: {"arch": "sm_90", "cluster_m": 2, "cluster_n": 1, "dtype": "int8", "dtype_b": "int8", "layout": "nt", "stages": 0, "tile_k": 64, "tile_m": 384, "tile_n": 112}
#include "cutlass/cutlass.h"
#include "cutlass/gemm/collective/collective_builder.hpp"
#include "cutlass/gemm/device/gemm_universal_adapter.h"
#include "cutlass/gemm/kernel/gemm_universal.hpp"
#include "cutlass/epilogue/collective/collective_builder.hpp"

using ElemA = int8_t;
using ElemB = int8_t;
using ElemCD = int8_t;
using Acc  = int32_t;
using TileShape    = cute::Shape<cute::_384, cute::_112, cute::_64>;
using ClusterShape = cute::Shape<cute::_2, cute::_1, cute::_1>;

using CollectiveEpilogue = typename cutlass::epilogue::collective::CollectiveBuilder<
    cutlass::arch::Sm90, cutlass::arch::OpClassTensorOp,
    TileShape, ClusterShape,
    cutlass::epilogue::collective::EpilogueTileAuto,
    Acc, Acc,
    ElemCD, cutlass::layout::RowMajor, 128 / cutlass::sizeof_bits<ElemCD>::value,
    ElemCD, cutlass::layout::RowMajor, 128 / cutlass::sizeof_bits<ElemCD>::value,
    cutlass::epilogue::collective::EpilogueScheduleAuto
  >::CollectiveOp;

using CollectiveMainloop = typename cutlass::gemm::collective::CollectiveBuilder<
    cutlass::arch::Sm90, cutlass::arch::OpClassTensorOp,
    ElemA, cutlass::layout::RowMajor, 128 / cutlass::sizeof_bits<ElemA>::value,
    ElemB, cutlass::layout::ColumnMajor, 128 / cutlass::sizeof_bits<ElemB>::value,
    Acc,
    TileShape, ClusterShape,
    cutlass::gemm::collective::StageCountAutoCarveout<static_cast<int>(sizeof(typename CollectiveEpilogue::SharedStorage))>,
    cutlass::gemm::collective::KernelScheduleAuto
  >::CollectiveOp;

using GemmKernel = cutlass::gemm::kernel::GemmUniversal<
    cute::Shape<int,int,int,int>,
    CollectiveMainloop,
    CollectiveEpilogue
>;
using Gemm = cutlass::gemm::device::GemmUniversalAdapter<GemmKernel>;

// Force the device kernel symbol into the cubin without needing a host main.
auto* _anchor = &cutlass::device_kernel<GemmKernel>;


// ===== COMPILED SASS (sm_90a) =====

	.target	sm_90a

	.elftype	@"ET_EXEC"


//--------------------- .note.nv.tkinfo           --------------------------
	.section	.note.nv.tkinfo,"",@"SHT_NOTE"
	.sectionflags	@"SHF_NOTE_NV_TKINFO"
	.tkinfo
        /*0018*/ 	.word	0x00000002
        /*0030*/ 	.string	""
        /*0030*/ 	.string	"ptxas"
        /*0030*/ 	.string	"Cuda compilation tools, release 13.0, V13.0.88"
        /*0030*/ 	.string	"Build cuda_13.0.r13.0/compiler.36424714_0"
        /*0030*/ 	.string	"-arch sm_90a -m 64 "



//--------------------- .note.nv.cuinfo           --------------------------
	.section	.note.nv.cuinfo,"",@"SHT_NOTE"
	.sectionflags	@"SHF_NOTE_NV_CUINFO"
        /*0018*/ 	.short	0x0002
        /*001a*/ 	.short	0x005a
        /*001c*/ 	.short	0x0082
	.zero		2


//--------------------- .nv.info                  --------------------------
	.section	.nv.info,"",@"SHT_CUDA_INFO"
	.align	4


	//----- nvinfo : EIATTR_REGCOUNT
	.align		4
        /*0000*/ 	.byte	0x04, 0x2f
        /*0002*/ 	.short	(.L_15 - .L_14)
	.align		4
.L_14:
        /*0004*/ 	.word	index@(_ZN7cutlass13device_kernelINS_4gemm6kernel13GemmUniversalIN4cute5tupleIJiiiiEEENS1_10collective13CollectiveMmaINS1_34MainloopSm90TmaGmmaWarpSpecializedILi7ENS5_IJNS4_1CILi2EEENSA_ILi1EEESC_EEENS1_35KernelTmaWarpSpecializedCooperativeEEENS5_IJNSA_ILi384EEENSA_ILi112EEENSA_ILi64EEEEEEaNS5_IJlSC_lEEEaSK_NS4_8TiledMMAINS4_8MMA_AtomIJNS4_4SM904GMMA26MMA_64x16x32_S32S8S8_SS_TNEEEENS4_6LayoutISD_NS5_IJSC_NSA_ILi0EEESS_EEEEENS5_IJNS4_10UnderscoreESV_SV_EEEEENS4_13SM90_TMA_LOADENS4_14ComposedLayoutINS4_7SwizzleILi2ELi4ELi3EEENS4_18smem_ptr_flag_bitsILi8EEENSR_INS5_IJNSA_ILi8EEESI_EEENS5_IJSI_SC_EEEEEEEvNS4_8identityENS4_23SM90_TMA_LOAD_MULTICASTES18_vS19_EENS_8epilogue10collective6detail29Sm90TmaWarpSpecializedAdapterINS1D_15DefaultEpilogueIaSK_SK_NS1C_6thread17LinearCombinationIaLi1EiiLNS1H_9ScaleType4KindE0ELNS_15FloatRoundStyleE2EaEENS1_15EpilogueDefaultEEEEEvvEEEEvNT_6ParamsE)
        /*0008*/ 	.word	0x000000a8


	//----- nvinfo : EIATTR_FRAME_SIZE
	.align		4
.L_15:
        /*000c*/ 	.byte	0x04, 0x11
        /*000e*/ 	.short	(.L_17 - .L_16)
	.align		4
.L_16:
        /*0010*/ 	.word	index@(_ZN7cutlass13device_kernelINS_4gemm6kernel13GemmUniversalIN4cute5tupleIJiiiiEEENS1_10collective13CollectiveMmaINS1_34MainloopSm90TmaGmmaWarpSpecializedILi7ENS5_IJNS4_1CILi2EEENSA_ILi1EEESC_EEENS1_35KernelTmaWarpSpecializedCooperativeEEENS5_IJNSA_ILi384EEENSA_ILi112EEENSA_ILi64EEEEEEaNS5_IJlSC_lEEEaSK_NS4_8TiledMMAINS4_8MMA_AtomIJNS4_4SM904GMMA26MMA_64x16x32_S32S8S8_SS_TNEEEENS4_6LayoutISD_NS5_IJSC_NSA_ILi0EEESS_EEEEENS5_IJNS4_10UnderscoreESV_SV_EEEEENS4_13SM90_TMA_LOADENS4_14ComposedLayoutINS4_7SwizzleILi2ELi4ELi3EEENS4_18smem_ptr_flag_bitsILi8EEENSR_INS5_IJNSA_ILi8EEESI_EEENS5_IJSI_SC_EEEEEEEvNS4_8identityENS4_23SM90_TMA_LOAD_MULTICASTES18_vS19_EENS_8epilogue10collective6detail29Sm90TmaWarpSpecializedAdapterINS1D_15DefaultEpilogueIaSK_SK_NS1C_6thread17LinearCombinationIaLi1EiiLNS1H_9ScaleType4KindE0ELNS_15FloatRoundStyleE2EaEENS1_15EpilogueDefaultEEEEEvvEEEEvNT_6ParamsE)
        /*0014*/ 	.word	0x00000008


	//----- nvinfo : EIATTR_MIN_STACK_SIZE
	.align		4
.L_17:
        /*0018*/ 	.byte	0x04, 0x12
        /*001a*/ 	.short	(.L_19 - .L_18)
	.align		4
.L_18:
        /*001c*/ 	.word	index@(_ZN7cutlass13device_kernelINS_4gemm6kernel13GemmUniversalIN4cute5tupleIJiiiiEEENS1_10collective13CollectiveMmaINS1_34MainloopSm90TmaGmmaWarpSpecializedILi7ENS5_IJNS4_1CILi2EEENSA_ILi1EEESC_EEENS1_35KernelTmaWarpSpecializedCooperativeEEENS5_IJNSA_ILi384EEENSA_ILi112EEENSA_ILi64EEEEEEaNS5_IJlSC_lEEEaSK_NS4_8TiledMMAINS4_8MMA_AtomIJNS4_4SM904GMMA26MMA_64x16x32_S32S8S8_SS_TNEEEENS4_6LayoutISD_NS5_IJSC_NSA_ILi0EEESS_EEEEENS5_IJNS4_10UnderscoreESV_SV_EEEEENS4_13SM90_TMA_LOADENS4_14ComposedLayoutINS4_7SwizzleILi2ELi4ELi3EEENS4_18smem_ptr_flag_bitsILi8EEENSR_INS5_IJNSA_ILi8EEESI_EEENS5_IJSI_SC_EEEEEEEvNS4_8identityENS4_23SM90_TMA_LOAD_MULTICASTES18_vS19_EENS_8epilogue10collective6detail29Sm90TmaWarpSpecializedAdapterINS1D_15DefaultEpilogueIaSK_SK_NS1C_6thread17LinearCombinationIaLi1EiiLNS1H_9ScaleType4KindE0ELNS_15FloatRoundStyleE2EaEENS1_15EpilogueDefaultEEEEEvvEEEEvNT_6ParamsE)
        /*0020*/ 	.word	0x00000008
.L_19:


//--------------------- .nv.compat                --------------------------
	.section	.nv.compat,"",@"SHT_CUDA_COMPAT_INFO"
	.align	4
        /*0000*/ 	.byte	0x02, 0x09, 0x01, 0x00, 0x02, 0x02, 0x04, 0x00, 0x02, 0x05, 0x05, 0x00, 0x03, 0x07, 0x01, 0x01
        /*0010*/ 	.byte	0x02, 0x03, 0x01, 0x00, 0x02, 0x06, 0x01, 0x00, 0x04, 0x0b, 0x08, 0x00, 0x00, 0x00, 0x00, 0x00
        /*0020*/ 	.byte	0x00, 0x00, 0x00, 0x00


//--------------------- .nv.info._ZN7cutlass13device_kernelINS_4gemm6kernel13GemmUniversalIN4cute5tupleIJiiiiEEENS1_10collective13CollectiveMmaINS1_34MainloopSm90TmaGmmaWarpSpecializedILi7ENS5_IJNS4_1CILi2EEENSA_ILi1EEESC_EEENS1_35KernelTmaWarpSpecializedCooperativeEEENS5_IJNSA_ILi384EEENSA_ILi112EEENSA_ILi64EEEEEEaNS5_IJlSC_lEEEaSK_NS4_8TiledMMAINS4_8MMA_AtomIJNS4_4SM904GMMA26MMA_64x16x32_S32S8S8_SS_TNEEEENS4_6LayoutISD_NS5_IJSC_NSA_ILi0EEESS_EEEEENS5_IJNS4_10UnderscoreESV_SV_EEEEENS4_13SM90_TMA_LOADENS4_14ComposedLayoutINS4_7SwizzleILi2ELi4ELi3EEENS4_18smem_ptr_flag_bitsILi8EEENSR_INS5_IJNSA_ILi8EEESI_EEENS5_IJSI_SC_EEEEEEEvNS4_8identityENS4_23SM90_TMA_LOAD_MULTICASTES18_vS19_EENS_8epilogue10collective6detail29Sm90TmaWarpSpecializedAdapterINS1D_15DefaultEpilogueIaSK_SK_NS1C_6thread17LinearCombinationIaLi1EiiLNS1H_9ScaleType4KindE0ELNS_15FloatRoundStyleE2EaEENS1_15EpilogueDefaultEEEEEvvEEEEvNT_6ParamsE --------------------------
	.section	.nv.info._ZN7cutlass13device_kernelINS_4gemm6kernel13GemmUniversalIN4cute5tupleIJiiiiEEENS1_10collective13CollectiveMmaINS1_34MainloopSm90TmaGmmaWarpSpecializedILi7ENS5_IJNS4_1CILi2EEENSA_ILi1EEESC_EEENS1_35KernelTmaWarpSpecializedCooperativeEEENS5_IJNSA_ILi384EEENSA_ILi112EEENSA_ILi64EEEEEEaNS5_IJlSC_lEEEaSK_NS4_8TiledMMAINS4_8MMA_AtomIJNS4_4SM904GMMA26MMA_64x16x32_S32S8S8_SS_TNEEEENS4_6LayoutISD_NS5_IJSC_NSA_ILi0EEESS_EEEEENS5_IJNS4_10UnderscoreESV_SV_EEEEENS4_13SM90_TMA_LOADENS4_14ComposedLayoutINS4_7SwizzleILi2ELi4ELi3EEENS4_18smem_ptr_flag_bitsILi8EEENSR_INS5_IJNSA_ILi8EEESI_EEENS5_IJSI_SC_EEEEEEEvNS4_8identityENS4_23SM90_TMA_LOAD_MULTICASTES18_vS19_EENS_8epilogue10collective6detail29Sm90TmaWarpSpecializedAdapterINS1D_15DefaultEpilogueIaSK_SK_NS1C_6thread17LinearCombinationIaLi1EiiLNS1H_9ScaleType4KindE0ELNS_15FloatRoundStyleE2EaEENS1_15EpilogueDefaultEEEEEvvEEEEvNT_6ParamsE,"",@"SHT_CUDA_INFO"
	.sectionflags	@""
	.align	4


	//----- nvinfo : EIATTR_CUDA_API_VERSION
	.align		4
        /*0000*/ 	.byte	0x04, 0x37
        /*0002*/ 	.short	(.L_21 - .L_20)
.L_20:
        /*0004*/ 	.word	0x00000082


	//----- nvinfo : EIATTR_KPARAM_INFO
	.align		4
.L_21:
        /*0008*/ 	.byte	0x04, 0x17
        /*000a*/ 	.short	(.L_23 - .L_22)
.L_22:
        /*000c*/ 	.word	0x00000000
        /*0010*/ 	.short	0x0000
        /*0012*/ 	.short	0x0070
        /*0014*/ 	.byte	0x00, 0xf0, 0x01, 0x10


	//----- nvinfo : EIATTR_SPARSE_MMA_MASK
	.align		4
.L_23:
        /*0018*/ 	.byte	0x03, 0x50
        /*001a*/ 	.short	0x0000


	//----- nvinfo : EIATTR_MAXREG_COUNT
	.align		4
        /*001c*/ 	.byte	0x03, 0x1b
        /*001e*/ 	.short	0x00a8


	//----- nvinfo : EIATTR_NUM_BARRIERS
	.align		4
        /*0020*/ 	.byte	0x02, 0x4c
        /*0022*/ 	.byte	0x01
	.zero		1


	//----- nvinfo : EIATTR_EXTERNS
	.align		4
        /*0024*/ 	.byte	0x04, 0x0f
        /*0026*/ 	.short	(.L_25 - .L_24)


	//   ....[0]....
	.align		4
.L_24:
        /*0028*/ 	.word	index@(__assertfail)


	//----- nvinfo : EIATTR_ANNOTATIONS
	.align		4
.L_25:
        /*002c*/ 	.byte	0x04, 0x55
        /*002e*/ 	.short	(.L_27 - .L_26)


	//   ....[0]....
.L_26:
        /*0030*/ 	.word	0x00000001
        /*0034*/ 	.byte	0x70, 0xa2, 0x00, 0x00, 0x01, 0x00, 0x00, 0x00, 0x80, 0xcc, 0x00, 0x00


	//----- nvinfo : EIATTR_MERCURY_ISA_VERSION
	.align		4
.L_27:
        /*0040*/ 	.byte	0x03, 0x5f
        /*0042*/ 	.short	0x0101


	//----- nvinfo : EIATTR_INT_WARP_WIDE_INSTR_OFFSETS
	.align		4
        /*0044*/ 	.byte	0x04, 0x31
        /*0046*/ 	.short	(.L_29 - .L_28)


	//   ....[0]....
.L_28:
        /*0048*/ 	.word	0x000005c0


	//   ....[1]....
        /*004c*/ 	.word	0x000005e0


	//   ....[2]....
        /*0050*/ 	.word	0x00000770


	//----- nvinfo : EIATTR_COOP_GROUP_MASK_REGIDS
	.align		4
.L_29:
        /*0054*/ 	.byte	0x04, 0x29
        /*0056*/ 	.short	(.L_31 - .L_30)


	//   ....[0]....
.L_30:
        /*0058*/ 	.word	0xffffffff


	//   ....[1]....
        /*005c*/ 	.word	0xffffffff


	//   ....[2]....
        /*0060*/ 	.word	0xffffffff


	//   ....[3]....
        /*0064*/ 	.word	0xffffffff


	//   ....[4]....
        /*0068*/ 	.word	0xffffffff


	//   ....[5]....
        /*006c*/ 	.word	0xffffffff


	//----- nvinfo : EIATTR_COOP_GROUP_INSTR_OFFSETS
	.align		4
.L_31:
        /*0070*/ 	.byte	0x04, 0x28
        /*0072*/ 	.short	(.L_33 - .L_32)


	//   ....[0]....
.L_32:
        /*0074*/ 	.word	0x00000070


	//   ....[1]....
        /*0078*/ 	.word	0x00000080


	//   ....[2]....
        /*007c*/ 	.word	0x000001a0


	//   ....[3]....
        /*0080*/ 	.word	0x00000430


	//   ....[4]....
        /*0084*/ 	.word	0x000008a0


	//   ....[5]....
        /*0088*/ 	.word	0x00001490


	//----- nvinfo : EIATTR_REG_RECONFIG
	.align		4
.L_33:
        /*008c*/ 	.byte	0x01, 0x54
	.zero		2


	//----- nvinfo : EIATTR_SYSCALL_OFFSETS
	.align		4
        /*0090*/ 	.byte	0x04, 0x46
        /*0092*/ 	.short	(.L_35 - .L_34)


	//   ....[0]....
.L_34:
        /*0094*/ 	.word	0x00001650


	//----- nvinfo : EIATTR_MBARRIER_INSTR_OFFSETS
	.align		4
.L_35:
        /*0098*/ 	.byte	0x04, 0x39
        /*009a*/ 	.short	(.L_37 - .L_36)


	//   ....[0]....
.L_36:
        /*009c*/ 	.word	0x00000320
        /*00a0*/ 	.word	0x000000ff
        /*00a4*/ 	.word	0x00000000
        /*00a8*/ 	.short	0x0100
        /*00aa*/ 	.byte	0x08
	.zero		1


	//   ....[1]....
        /*00ac*/ 	.word	0x00000330
        /*00b0*/ 	.word	0x000000ff
        /*00b4*/ 	.word	0x00000038
        /*00b8*/ 	.short	0x0100
        /*00ba*/ 	.byte	0x08
	.zero		1


	//   ....[2]....
        /*00bc*/ 	.word	0x00000340
        /*00c0*/ 	.word	0x000000ff
        /*00c4*/ 	.word	0x00000008
        /*00c8*/ 	.short	0x0100
        /*00ca*/ 	.byte	0x08
	.zero		1


	//   ....[3]....
        /*00cc*/ 	.word	0x00000350
        /*00d0*/ 	.word	0x000000ff
        /*00d4*/ 	.word	0x00000040
        /*00d8*/ 	.short	0x0100
        /*00da*/ 	.byte	0x08
	.zero		1


	//   ....[4]....
        /*00dc*/ 	.word	0x00000360
        /*00e0*/ 	.word	0x000000ff
        /*00e4*/ 	.word	0x00000010
        /*00e8*/ 	.short	0x0100
        /*00ea*/ 	.byte	0x08
	.zero		1


	//   ....[5]....
        /*00ec*/ 	.word	0x00000370
        /*00f0*/ 	.word	0x000000ff
        /*00f4*/ 	.word	0x00000048
        /*00f8*/ 	.short	0x0100
        /*00fa*/ 	.byte	0x08
	.zero		1


	//   ....[6]....
        /*00fc*/ 	.word	0x00000380
        /*0100*/ 	.word	0x000000ff
        /*0104*/ 	.word	0x00000018
        /*0108*/ 	.short	0x0100
        /*010a*/ 	.byte	0x08
	.zero		1


	//   ....[7]....
        /*010c*/ 	.word	0x00000390
        /*0110*/ 	.word	0x000000ff
        /*0114*/ 	.word	0x00000050
        /*0118*/ 	.short	0x0100
        /*011a*/ 	.byte	0x08
	.zero		1


	//   ....[8]....
        /*011c*/ 	.word	0x000003a0
        /*0120*/ 	.word	0x000000ff
        /*0124*/ 	.word	0x00000020
        /*0128*/ 	.short	0x0100
        /*012a*/ 	.byte	0x08
	.zero		1


	//   ....[9]....
        /*012c*/ 	.word	0x000003b0
        /*0130*/ 	.word	0x000000ff
        /*0134*/ 	.word	0x00000058
        /*0138*/ 	.short	0x0100
        /*013a*/ 	.byte	0x08
	.zero		1


	//   ....[10]....
        /*013c*/ 	.word	0x000003c0
        /*0140*/ 	.word	0x000000ff
        /*0144*/ 	.word	0x00000028
        /*0148*/ 	.short	0x0100
        /*014a*/ 	.byte	0x08
	.zero		1


	//   ....[11]....
        /*014c*/ 	.word	0x000003d0
        /*0150*/ 	.word	0x000000ff
        /*0154*/ 	.word	0x00000060
        /*0158*/ 	.short	0x0100
        /*015a*/ 	.byte	0x08
	.zero		1


	//   ....[12]....
        /*015c*/ 	.word	0x000003e0
        /*0160*/ 	.word	0x000000ff
        /*0164*/ 	.word	0x00000030
        /*0168*/ 	.short	0x0100
        /*016a*/ 	.byte	0x08
	.zero		1


	//   ....[13]....
        /*016c*/ 	.word	0x000003f0
        /*0170*/ 	.word	0x000000ff
        /*0174*/ 	.word	0x00000068
        /*0178*/ 	.short	0x0100
        /*017a*/ 	.byte	0x08
	.zero		1


	//   ....[14]....
        /*017c*/ 	.word	0x000007b0
        /*0180*/ 	.word	0x000000ff
        /*0184*/ 	.word	0x00000080
        /*0188*/ 	.short	0x0100
        /*018a*/ 	.byte	0x06
	.zero		1


	//   ....[15]....
        /*018c*/ 	.word	0x00000810
        /*0190*/ 	.word	0x000000ff
        /*0194*/ 	.word	0x00000088
        /*0198*/ 	.short	0x0100
        /*019a*/ 	.byte	0x06
	.zero		1


	//   ....[16]....
        /*019c*/ 	.word	0x00001730
        /*01a0*/ 	.word	0x00000003
        /*01a4*/ 	.word	0x00000000
        /*01a8*/ 	.short	0x010a
        /*01aa*/ 	.byte	0x3f
	.zero		1


	//   ....[17]....
        /*01ac*/ 	.word	0x00001770
        /*01b0*/ 	.word	0x00000003
        /*01b4*/ 	.word	0x00000000
        /*01b8*/ 	.short	0x010a
        /*01ba*/ 	.byte	0x3f
	.zero		1


	//   ....[18]....
        /*01bc*/ 	.word	0x000028a0
        /*01c0*/ 	.word	0x00000004
        /*01c4*/ 	.word	0x00000000
        /*01c8*/ 	.short	0x010a
        /*01ca*/ 	.byte	0x3f
	.zero		1


	//   ....[19]....
        /*01cc*/ 	.word	0x000028e0
        /*01d0*/ 	.word	0x00000004
        /*01d4*/ 	.word	0x00000000
        /*01d8*/ 	.short	0x010a
        /*01da*/ 	.byte	0x3f
	.zero		1


	//   ....[20]....
        /*01dc*/ 	.word	0x000038e0
        /*01e0*/ 	.word	0x00000004
        /*01e4*/ 	.word	0x00000000
        /*01e8*/ 	.short	0x0101
        /*01ea*/ 	.byte	0x3f
	.zero		1


	//   ....[21]....
        /*01ec*/ 	.word	0x00003b10
        /*01f0*/ 	.word	0x00000000
        /*01f4*/ 	.word	0x00000000
        /*01f8*/ 	.short	0x0101
        /*01fa*/ 	.byte	0x3f
	.zero		1


	//   ....[22]....
        /*01fc*/ 	.word	0x0000e290
        /*0200*/ 	.word	0x0000000f
        /*0204*/ 	.word	0x00000038
        /*0208*/ 	.short	0x010a
        /*020a*/ 	.byte	0x3f
	.zero		1


	//   ....[23]....
        /*020c*/ 	.word	0x0000e690
        /*0210*/ 	.word	0x00000006
        /*0214*/ 	.word	0x00000088
        /*0218*/ 	.short	0x0101
        /*021a*/ 	.byte	0x3f
	.zero		1


	//   ....[24]....
        /*021c*/ 	.word	0x0000ede0
        /*0220*/ 	.word	0x00000007
        /*0224*/ 	.word	0x00000000
        /*0228*/ 	.short	0x010a
        /*022a*/ 	.byte	0x3f
	.zero		1


	//   ....[25]....
        /*022c*/ 	.word	0x0000ee60
        /*0230*/ 	.word	0x00000009
        /*0234*/ 	.word	0x00000000
        /*0238*/ 	.short	0x010a
        /*023a*/ 	.byte	0x3f
	.zero		1


	//   ....[26]....
        /*023c*/ 	.word	0x0000eef0
        /*0240*/ 	.word	0x00000006
        /*0244*/ 	.word	0x00000000
        /*0248*/ 	.short	0x010a
        /*024a*/ 	.byte	0x3f
	.zero		1


	//   ....[27]....
        /*024c*/ 	.word	0x0000ef80
        /*0250*/ 	.word	0x00000009
        /*0254*/ 	.word	0x00000000
        /*0258*/ 	.short	0x010a
        /*025a*/ 	.byte	0x3f
	.zero		1


	//   ....[28]....
        /*025c*/ 	.word	0x0000f010
        /*0260*/ 	.word	0x00000006
        /*0264*/ 	.word	0x00000000
        /*0268*/ 	.short	0x010a
        /*026a*/ 	.byte	0x3f
	.zero		1


	//   ....[29]....
        /*026c*/ 	.word	0x0000f0a0
        /*0270*/ 	.word	0x00000009
        /*0274*/ 	.word	0x00000000
        /*0278*/ 	.short	0x010a
        /*027a*/ 	.byte	0x3f
	.zero		1


	//   ....[30]....
        /*027c*/ 	.word	0x0000f130
        /*0280*/ 	.word	0x00000003
        /*0284*/ 	.word	0x00000000
        /*0288*/ 	.short	0x010a
        /*028a*/ 	.byte	0x3f
	.zero		1


	//   ....[31]....
        /*028c*/ 	.word	0x0000f190
        /*0290*/ 	.word	0x00000003
        /*0294*/ 	.word	0x00000000
        /*0298*/ 	.short	0x010a
        /*029a*/ 	.byte	0x3f
	.zero		1


	//   ....[32]....
        /*029c*/ 	.word	0x0000f1e0
        /*02a0*/ 	.word	0x00000004
        /*02a4*/ 	.word	0x00000000
        /*02a8*/ 	.short	0x010a
        /*02aa*/ 	.byte	0x3f
	.zero		1


	//   ....[33]....
        /*02ac*/ 	.word	0x0000f2b0
        /*02b0*/ 	.word	0x0000000f
        /*02b4*/ 	.word	0x00000038
        /*02b8*/ 	.short	0x010a
        /*02ba*/ 	.byte	0x3f
	.zero		1


	//   ....[34]....
        /*02bc*/ 	.word	0x0000f380
        /*02c0*/ 	.word	0x00000007
        /*02c4*/ 	.word	0x00000000
        /*02c8*/ 	.short	0x010a
        /*02ca*/ 	.byte	0x3f
	.zero		1


	//   ....[35]....
        /*02cc*/ 	.word	0x0000f3d0
        /*02d0*/ 	.word	0x00000009
        /*02d4*/ 	.word	0x00000000
        /*02d8*/ 	.short	0x010a
        /*02da*/ 	.byte	0x3f
	.zero		1


	//   ....[36]....
        /*02dc*/ 	.word	0x0000f420
        /*02e0*/ 	.word	0x00000006
        /*02e4*/ 	.word	0x00000000
        /*02e8*/ 	.short	0x010a
        /*02ea*/ 	.byte	0x3f
	.zero		1


	//   ....[37]....
        /*02ec*/ 	.word	0x0000f470
        /*02f0*/ 	.word	0x00000009
        /*02f4*/ 	.word	0x00000000
        /*02f8*/ 	.short	0x010a
        /*02fa*/ 	.byte	0x3f
	.zero		1


	//   ....[38]....
        /*02fc*/ 	.word	0x0000f4c0
        /*0300*/ 	.word	0x00000006
        /*0304*/ 	.word	0x00000000
        /*0308*/ 	.short	0x010a
        /*030a*/ 	.byte	0x3f
	.zero		1


	//   ....[39]....
        /*030c*/ 	.word	0x0000f510
        /*0310*/ 	.word	0x00000009
        /*0314*/ 	.word	0x00000000
        /*0318*/ 	.short	0x010a
        /*031a*/ 	.byte	0x3f
	.zero		1


	//----- nvinfo : EIATTR_NUM_MBARRIERS
	.align		4
.L_37:
        /*031c*/ 	.byte	0x03, 0x38
        /*031e*/ 	.short	0x0010


	//----- nvinfo : EIATTR_EXIT_INSTR_OFFSETS
	.align		4
        /*0320*/ 	.byte	0x04, 0x1c
        /*0322*/ 	.short	(.L_39 - .L_38)


	//   ....[0]....
.L_38:
        /*0324*/ 	.word	0x00000ad0


	//   ....[1]....
        /*0328*/ 	.word	0x00001360


	//   ....[2]....
        /*032c*/ 	.word	0x0000d900


	//   ....[3]....
        /*0330*/ 	.word	0x0000df00


	//   ....[4]....
        /*0334*/ 	.word	0x0000f180


	//----- nvinfo : EIATTR_MAX_THREADS
	.align		4
.L_39:
        /*0338*/ 	.byte	0x04, 0x05
        /*033a*/ 	.short	(.L_41 - .L_40)
.L_40:
        /*033c*/ 	.word	0x00000180
        /*0340*/ 	.word	0x00000001
        /*0344*/ 	.word	0x00000001


	//----- nvinfo : EIATTR_CRS_STACK_SIZE
	.align		4
.L_41:
        /*0348*/ 	.byte	0x04, 0x1e
        /*034a*/ 	.short	(.L_43 - .L_42)
.L_42:
        /*034c*/ 	.word	0x00000000


	//----- nvinfo : EIATTR_CBANK_PARAM_SIZE
	.align		4
.L_43:
        /*0350*/ 	.byte	0x03, 0x19
        /*0352*/ 	.short	0x0470


	//----- nvinfo : EIATTR_PARAM_CBANK
	.align		4
        /*0354*/ 	.byte	0x04, 0x0a
        /*0356*/ 	.short	(.L_45 - .L_44)
	.align		4
.L_44:
        /*0358*/ 	.word	index@(.nv.constant0._ZN7cutlass13device_kernelINS_4gemm6kernel13GemmUniversalIN4cute5tupleIJiiiiEEENS1_10collective13CollectiveMmaINS1_34MainloopSm90TmaGmmaWarpSpecializedILi7ENS5_IJNS4_1CILi2EEENSA_ILi1EEESC_EEENS1_35KernelTmaWarpSpecializedCooperativeEEENS5_IJNSA_ILi384EEENSA_ILi112EEENSA_ILi64EEEEEEaNS5_IJlSC_lEEEaSK_NS4_8TiledMMAINS4_8MMA_AtomIJNS4_4SM904GMMA26MMA_64x16x32_S32S8S8_SS_TNEEEENS4_6LayoutISD_NS5_IJSC_NSA_ILi0EEESS_EEEEENS5_IJNS4_10UnderscoreESV_SV_EEEEENS4_13SM90_TMA_LOADENS4_14ComposedLayoutINS4_7SwizzleILi2ELi4ELi3EEENS4_18smem_ptr_flag_bitsILi8EEENSR_INS5_IJNSA_ILi8EEESI_EEENS5_IJSI_SC_EEEEEEEvNS4_8identityENS4_23SM90_TMA_LOAD_MULTICASTES18_vS19_EENS_8epilogue10collective6detail29Sm90TmaWarpSpecializedAdapterINS1D_15DefaultEpilogueIaSK_SK_NS1C_6thread17LinearCombinationIaLi1EiiLNS1H_9ScaleType4KindE0ELNS_15FloatRoundStyleE2EaEENS1_15EpilogueDefaultEEEEEvvEEEEvNT_6ParamsE)
        /*035c*/ 	.short	0x0210
        /*035e*/ 	.short	0x0470


	//----- nvinfo : EIATTR_SW_WAR
	.align		4
.L_45:
        /*0360*/ 	.byte	0x04, 0x36
        /*0362*/ 	.short	(.L_47 - .L_46)
.L_46:
        /*0364*/ 	.word	0x00000008
.L_47:


//--------------------- .nv.callgraph             --------------------------
	.section	.nv.callgraph,"",@"SHT_CUDA_CALLGRAPH"
	.align	4
	.sectionentsize	8
	.align		4
        /*0000*/ 	.word	0x00000000
	.align		4
        /*0004*/ 	.word	0xffffffff
	.align		4
        /*0008*/ 	.word	index@(_ZN7cutlass13device_kernelINS_4gemm6kernel13GemmUniversalIN4cute5tupleIJiiiiEEENS1_10collective13CollectiveMmaINS1_34MainloopSm90TmaGmmaWarpSpecializedILi7ENS5_IJNS4_1CILi2EEENSA_ILi1EEESC_EEENS1_35KernelTmaWarpSpecializedCooperativeEEENS5_IJNSA_ILi384EEENSA_ILi112EEENSA_ILi64EEEEEEaNS5_IJlSC_lEEEaSK_NS4_8TiledMMAINS4_8MMA_AtomIJNS4_4SM904GMMA26MMA_64x16x32_S32S8S8_SS_TNEEEENS4_6LayoutISD_NS5_IJSC_NSA_ILi0EEESS_EEEEENS5_IJNS4_10UnderscoreESV_SV_EEEEENS4_13SM90_TMA_LOADENS4_14ComposedLayoutINS4_7SwizzleILi2ELi4ELi3EEENS4_18smem_ptr_flag_bitsILi8EEENSR_INS5_IJNSA_ILi8EEESI_EEENS5_IJSI_SC_EEEEEEEvNS4_8identityENS4_23SM90_TMA_LOAD_MULTICASTES18_vS19_EENS_8epilogue10collective6detail29Sm90TmaWarpSpecializedAdapterINS1D_15DefaultEpilogueIaSK_SK_NS1C_6thread17LinearCombinationIaLi1EiiLNS1H_9ScaleType4KindE0ELNS_15FloatRoundStyleE2EaEENS1_15EpilogueDefaultEEEEEvvEEEEvNT_6ParamsE)
	.align		4
        /*000c*/ 	.word	index@(__assertfail)
	.align		4
        /*0010*/ 	.word	0x00000000
	.align		4
        /*0014*/ 	.word	0xfffffffe
	.align		4
        /*0018*/ 	.word	0x00000000
	.align		4
        /*001c*/ 	.word	0xfffffffd
	.align		4
        /*0020*/ 	.word	0x00000000
	.align		4
        /*0024*/ 	.word	0xfffffffc


//--------------------- .nv.constant4             --------------------------
	.section	.nv.constant4,"a",@progbits
	.align	8
	.align		8
.nv.constant4:
        /*0000*/ 	.dword	__assertfail
	.align		8
        /*0008*/ 	.dword	__unnamed_1
	.align		8
        /*0010*/ 	.dword	_ZN40_INTERNAL_59cfd7aa_4_k_cu_ae45a3b0_168124cuda3std3__45__cpo5beginE
	.align		8
        /*0018*/ 	.dword	_ZN40_INTERNAL_59cfd7aa_4_k_cu_ae45a3b0_168124cuda3std3__45__cpo3endE
	.align		8
        /*0020*/ 	.dword	_ZN40_INTERNAL_59cfd7aa_4_k_cu_ae45a3b0_168124cuda3std3__45__cpo6cbeginE
	.align		8
        /*0028*/ 	.dword	_ZN40_INTERNAL_59cfd7aa_4_k_cu_ae45a3b0_168124cuda3std3__45__cpo4cendE
	.align		8
        /*0030*/ 	.dword	_ZN40_INTERNAL_59cfd7aa_4_k_cu_ae45a3b0_168124cuda3std3__442_GLOBAL__N__59cfd7aa_4_k_cu_ae45a3b0_168126ignoreE
	.align		8
        /*0038*/ 	.dword	_ZN40_INTERNAL_59cfd7aa_4_k_cu_ae45a3b0_168124cuda3std3__419piecewise_constructE
	.align		8
        /*0040*/ 	.dword	_ZN40_INTERNAL_59cfd7aa_4_k_cu_ae45a3b0_168124cuda3std3__48in_placeE
	.align		8
        /*0048*/ 	.dword	_ZN40_INTERNAL_59cfd7aa_4_k_cu_ae45a3b0_168124cuda3std6ranges3__45__cpo4swapE
	.align		8
        /*0050*/ 	.dword	_ZN40_INTERNAL_59cfd7aa_4_k_cu_ae45a3b0_168124cuda3std6ranges3__45__cpo9iter_moveE
	.align		8
        /*0058*/ 	.dword	_ZN40_INTERNAL_59cfd7aa_4_k_cu_ae45a3b0_168124cute7productE
	.align		8
        /*0060*/ 	.dword	_ZN40_INTERNAL_59cfd7aa_4_k_cu_ae45a3b0_168124cute1_E
	.align		8
        /*0068*/ 	.dword	$str$22
	.align		8
        /*0070*/ 	.dword	$str$23


//--------------------- .text._ZN7cutlass13device_kernelINS_4gemm6kernel13GemmUniversalIN4cute5tupleIJiiiiEEENS1_10collective13CollectiveMmaINS1_34MainloopSm90TmaGmmaWarpSpecializedILi7ENS5_IJNS4_1CILi2EEENSA_ILi1EEESC_EEENS1_35KernelTmaWarpSpecializedCooperativeEEENS5_IJNSA_ILi384EEENSA_ILi112EEENSA_ILi64EEEEEEaNS5_IJlSC_lEEEaSK_NS4_8TiledMMAINS4_8MMA_AtomIJNS4_4SM904GMMA26MMA_64x16x32_S32S8S8_SS_TNEEEENS4_6LayoutISD_NS5_IJSC_NSA_ILi0EEESS_EEEEENS5_IJNS4_10UnderscoreESV_SV_EEEEENS4_13SM90_TMA_LOADENS4_14ComposedLayoutINS4_7SwizzleILi2ELi4ELi3EEENS4_18smem_ptr_flag_bitsILi8EEENSR_INS5_IJNSA_ILi8EEESI_EEENS5_IJSI_SC_EEEEEEEvNS4_8identityENS4_23SM90_TMA_LOAD_MULTICASTES18_vS19_EENS_8epilogue10collective6detail29Sm90TmaWarpSpecializedAdapterINS1D_15DefaultEpilogueIaSK_SK_NS1C_6thread17LinearCombinationIaLi1EiiLNS1H_9ScaleType4KindE0ELNS_15FloatRoundStyleE2EaEENS1_15EpilogueDefaultEEEEEvvEEEEvNT_6ParamsE --------------------------
	.section	.text._ZN7cutlass13device_kernelINS_4gemm6kernel13GemmUniversalIN4cute5tupleIJiiiiEEENS1_10collective13CollectiveMmaINS1_34MainloopSm90TmaGmmaWarpSpecializedILi7ENS5_IJNS4_1CILi2EEENSA_ILi1EEESC_EEENS1_35KernelTmaWarpSpecializedCooperativeEEENS5_IJNSA_ILi384EEENSA_ILi112EEENSA_ILi64EEEEEEaNS5_IJlSC_lEEEaSK_NS4_8TiledMMAINS4_8MMA_AtomIJNS4_4SM904GMMA26MMA_64x16x32_S32S8S8_SS_TNEEEENS4_6LayoutISD_NS5_IJSC_NSA_ILi0EEESS_EEEEENS5_IJNS4_10UnderscoreESV_SV_EEEEENS4_13SM90_TMA_LOADENS4_14ComposedLayoutINS4_7SwizzleILi2ELi4ELi3EEENS4_18smem_ptr_flag_bitsILi8EEENSR_INS5_IJNSA_ILi8EEESI_EEENS5_IJSI_SC_EEEEEEEvNS4_8identityENS4_23SM90_TMA_LOAD_MULTICASTES18_vS19_EENS_8epilogue10collective6detail29Sm90TmaWarpSpecializedAdapterINS1D_15DefaultEpilogueIaSK_SK_NS1C_6thread17LinearCombinationIaLi1EiiLNS1H_9ScaleType4KindE0ELNS_15FloatRoundStyleE2EaEENS1_15EpilogueDefaultEEEEEvvEEEEvNT_6ParamsE,"ax",@progbits
	.align	128
.text._ZN7cutlass13device_kernelINS_4gemm6kernel13GemmUniversalIN4cute5tupleIJiiiiEEENS1_10collective13CollectiveMmaINS1_34MainloopSm90TmaGmmaWarpSpecializedILi7ENS5_IJNS4_1CILi2EEENSA_ILi1EEESC_EEENS1_35KernelTmaWarpSpecializedCooperativeEEENS5_IJNSA_ILi384EEENSA_ILi112EEENSA_ILi64EEEEEEaNS5_IJlSC_lEEEaSK_NS4_8TiledMMAINS4_8MMA_AtomIJNS4_4SM904GMMA26MMA_64x16x32_S32S8S8_SS_TNEEEENS4_6LayoutISD_NS5_IJSC_NSA_ILi0EEESS_EEEEENS5_IJNS4_10UnderscoreESV_SV_EEEEENS4_13SM90_TMA_LOADENS4_14ComposedLayoutINS4_7SwizzleILi2ELi4ELi3EEENS4_18smem_ptr_flag_bitsILi8EEENSR_INS5_IJNSA_ILi8EEESI_EEENS5_IJSI_SC_EEEEEEEvNS4_8identityENS4_23SM90_TMA_LOAD_MULTICASTES18_vS19_EENS_8epilogue10collective6detail29Sm90TmaWarpSpecializedAdapterINS1D_15DefaultEpilogueIaSK_SK_NS1C_6thread17LinearCombinationIaLi1EiiLNS1H_9ScaleType4KindE0ELNS_15FloatRoundStyleE2EaEENS1_15EpilogueDefaultEEEEEvvEEEEvNT_6ParamsE:
        .type           _ZN7cutlass13device_kernelINS_4gemm6kernel13GemmUniversalIN4cute5tupleIJiiiiEEENS1_10collective13CollectiveMmaINS1_34MainloopSm90TmaGmmaWarpSpecializedILi7ENS5_IJNS4_1CILi2EEENSA_ILi1EEESC_EEENS1_35KernelTmaWarpSpecializedCooperativeEEENS5_IJNSA_ILi384EEENSA_ILi112EEENSA_ILi64EEEEEEaNS5_IJlSC_lEEEaSK_NS4_8TiledMMAINS4_8MMA_AtomIJNS4_4SM904GMMA26MMA_64x16x32_S32S8S8_SS_TNEEEENS4_6LayoutISD_NS5_IJSC_NSA_ILi0EEESS_EEEEENS5_IJNS4_10UnderscoreESV_SV_EEEEENS4_13SM90_TMA_LOADENS4_14ComposedLayoutINS4_7SwizzleILi2ELi4ELi3EEENS4_18smem_ptr_flag_bitsILi8EEENSR_INS5_IJNSA_ILi8EEESI_EEENS5_IJSI_SC_EEEEEEEvNS4_8identityENS4_23SM90_TMA_LOAD_MULTICASTES18_vS19_EENS_8epilogue10collective6detail29Sm90TmaWarpSpecializedAdapterINS1D_15DefaultEpilogueIaSK_SK_NS1C_6thread17LinearCombinationIaLi1EiiLNS1H_9ScaleType4KindE0ELNS_15FloatRoundStyleE2EaEENS1_15EpilogueDefaultEEEEEvvEEEEvNT_6ParamsE,@function
        .size           _ZN7cutlass13device_kernelINS_4gemm6kernel13GemmUniversalIN4cute5tupleIJiiiiEEENS1_10collective13CollectiveMmaINS1_34MainloopSm90TmaGmmaWarpSpecializedILi7ENS5_IJNS4_1CILi2EEENSA_ILi1EEESC_EEENS1_35KernelTmaWarpSpecializedCooperativeEEENS5_IJNSA_ILi384EEENSA_ILi112EEENSA_ILi64EEEEEEaNS5_IJlSC_lEEEaSK_NS4_8TiledMMAINS4_8MMA_AtomIJNS4_4SM904GMMA26MMA_64x16x32_S32S8S8_SS_TNEEEENS4_6LayoutISD_NS5_IJSC_NSA_ILi0EEESS_EEEEENS5_IJNS4_10UnderscoreESV_SV_EEEEENS4_13SM90_TMA_LOADENS4_14ComposedLayoutINS4_7SwizzleILi2ELi4ELi3EEENS4_18smem_ptr_flag_bitsILi8EEENSR_INS5_IJNSA_ILi8EEESI_EEENS5_IJSI_SC_EEEEEEEvNS4_8identityENS4_23SM90_TMA_LOAD_MULTICASTES18_vS19_EENS_8epilogue10collective6detail29Sm90TmaWarpSpecializedAdapterINS1D_15DefaultEpilogueIaSK_SK_NS1C_6thread17LinearCombinationIaLi1EiiLNS1H_9ScaleType4KindE0ELNS_15FloatRoundStyleE2EaEENS1_15EpilogueDefaultEEEEEvvEEEEvNT_6ParamsE,(.L_x_109 - _ZN7cutlass13device_kernelINS_4gemm6kernel13GemmUniversalIN4cute5tupleIJiiiiEEENS1_10collective13CollectiveMmaINS1_34MainloopSm90TmaGmmaWarpSpecializedILi7ENS5_IJNS4_1CILi2EEENSA_ILi1EEESC_EEENS1_35KernelTmaWarpSpecializedCooperativeEEENS5_IJNSA_ILi384EEENSA_ILi112EEENSA_ILi64EEEEEEaNS5_IJlSC_lEEEaSK_NS4_8TiledMMAINS4_8MMA_AtomIJNS4_4SM904GMMA26MMA_64x16x32_S32S8S8_SS_TNEEEENS4_6LayoutISD_NS5_IJSC_NSA_ILi0EEESS_EEEEENS5_IJNS4_10UnderscoreESV_SV_EEEEENS4_13SM90_TMA_LOADENS4_14ComposedLayoutINS4_7SwizzleILi2ELi4ELi3EEENS4_18smem_ptr_flag_bitsILi8EEENSR_INS5_IJNSA_ILi8EEESI_EEENS5_IJSI_SC_EEEEEEEvNS4_8identityENS4_23SM90_TMA_LOAD_MULTICASTES18_vS19_EENS_8epilogue10collective6detail29Sm90TmaWarpSpecializedAdapterINS1D_15DefaultEpilogueIaSK_SK_NS1C_6thread17LinearCombinationIaLi1EiiLNS1H_9ScaleType4KindE0ELNS_15FloatRoundStyleE2EaEENS1_15EpilogueDefaultEEEEEvvEEEEvNT_6ParamsE)
        .other          _ZN7cutlass13device_kernelINS_4gemm6kernel13GemmUniversalIN4cute5tupleIJiiiiEEENS1_10collective13CollectiveMmaINS1_34MainloopSm90TmaGmmaWarpSpecializedILi7ENS5_IJNS4_1CILi2EEENSA_ILi1EEESC_EEENS1_35KernelTmaWarpSpecializedCooperativeEEENS5_IJNSA_ILi384EEENSA_ILi112EEENSA_ILi64EEEEEEaNS5_IJlSC_lEEEaSK_NS4_8TiledMMAINS4_8MMA_AtomIJNS4_4SM904GMMA26MMA_64x16x32_S32S8S8_SS_TNEEEENS4_6LayoutISD_NS5_IJSC_NSA_ILi0EEESS_EEEEENS5_IJNS4_10UnderscoreESV_SV_EEEEENS4_13SM90_TMA_LOADENS4_14ComposedLayoutINS4_7SwizzleILi2ELi4ELi3EEENS4_18smem_ptr_flag_bitsILi8EEENSR_INS5_IJNSA_ILi8EEESI_EEENS5_IJSI_SC_EEEEEEEvNS4_8identityENS4_23SM90_TMA_LOAD_MULTICASTES18_vS19_EENS_8epilogue10collective6detail29Sm90TmaWarpSpecializedAdapterINS1D_15DefaultEpilogueIaSK_SK_NS1C_6thread17LinearCombinationIaLi1EiiLNS1H_9ScaleType4KindE0ELNS_15FloatRoundStyleE2EaEENS1_15EpilogueDefaultEEEEEvvEEEEvNT_6ParamsE,@"STO_CUDA_ENTRY STV_DEFAULT"
_ZN7cutlass13device_kernelINS_4gemm6kernel13GemmUniversalIN4cute5tupleIJiiiiEEENS1_10collective13CollectiveMmaINS1_34MainloopSm90TmaGmmaWarpSpecializedILi7ENS5_IJNS4_1CILi2EEENSA_ILi1EEESC_EEENS1_35KernelTmaWarpSpecializedCooperativeEEENS5_IJNSA_ILi384EEENSA_ILi112EEENSA_ILi64EEEEEEaNS5_IJlSC_lEEEaSK_NS4_8TiledMMAINS4_8MMA_AtomIJNS4_4SM904GMMA26MMA_64x16x32_S32S8S8_SS_TNEEEENS4_6LayoutISD_NS5_IJSC_NSA_ILi0EEESS_EEEEENS5_IJNS4_10UnderscoreESV_SV_EEEEENS4_13SM90_TMA_LOADENS4_14ComposedLayoutINS4_7SwizzleILi2ELi4ELi3EEENS4_18smem_ptr_flag_bitsILi8EEENSR_INS5_IJNSA_ILi8EEESI_EEENS5_IJSI_SC_EEEEEEEvNS4_8identityENS4_23SM90_TMA_LOAD_MULTICASTES18_vS19_EENS_8epilogue10collective6detail29Sm90TmaWarpSpecializedAdapterINS1D_15DefaultEpilogueIaSK_SK_NS1C_6thread17LinearCombinationIaLi1EiiLNS1H_9ScaleType4KindE0ELNS_15FloatRoundStyleE2EaEENS1_15EpilogueDefaultEEEEEvvEEEEvNT_6ParamsE:
[----:B------:R-:W0:Y:S02]  /*0000*/  LDC R1, c[0x0][0x28] ;  /* 0x00000a00ff017b82 */ /* 0x000e240000000800 */
[----:B0-----:R-:W-:Y:S01]  /*0010*/  VIADD R1, R1, 0xfffffff8 ;  /* 0xfffffff801017836 */ /* 0x001fe20000000000 */
[----:B------:R-:W0:Y:S01]  /*0020*/  S2R R2, SR_TID.X ;  /* 0x0000000000027919 */ /* 0x000e220000002100 */
[----:B------:R-:W-:Y:S01]  /*0030*/  ELECT P0, URZ, PT ;  /* 0x00000000003f782f */ /* 0x000fe20003800000 */
[----:B------:R-:W-:Y:S01]  /*0040*/  BSSY B0, `(.L_x_0) ;  /* 0x0000015000007945 */ /* 0x000fe20003800000 */
[--C-:B0-----:R-:W-:Y:S02]  /*0050*/  SHF.R.U32.HI R0, RZ, 0x5, R2.reuse ;  /* 0x00000005ff007819 */ /* 0x101fe40000011602 */
[----:B------:R-:W-:-:S03]  /*0060*/  SHF.R.U32.HI R3, RZ, 0x7, R2 ;  /* 0x00000007ff037819 */ /* 0x000fc60000011602 */
[----:B------:R-:W0:Y:S04]  /*0070*/  SHFL.IDX PT, R4, R0, RZ, 0x1f ;  /* 0x00001fff00047589 */ /* 0x000e2800000e0000 */
[----:B------:R-:W1:Y:S01]  /*0080*/  SHFL.IDX PT, R3, R3, RZ, 0x1f ;  /* 0x00001fff03037589 */ /* 0x000e6200000e0000 */
[----:B0-----:R-:W-:Y:S02]  /*0090*/  R2UR UR9, R4 ;  /* 0x00000000040972ca */ /* 0x001fe400000e0000 */
[----:B-1----:R-:W-:-:S11]  /*00a0*/  R2UR UR5, R3 ;  /* 0x00000000030572ca */ /* 0x002fd600000e0000 */
[----:B------:R-:W-:Y:S02]  /*00b0*/  USHF.R.S32.HI UR4, URZ, 0x1f, UR9 ;  /* 0x0000001f3f047899 */ /* 0x000fe40008011409 */
[----:B------:R-:W-:Y:S02]  /*00c0*/  ISETP.NE.OR P0, PT, RZ, UR9, !P0 ;  /* 0x00000009ff007c0c */ /* 0x000fe4000c705670 */
[----:B------:R-:W-:-:S04]  /*00d0*/  ULEA.HI UR4, UR4, UR9, URZ, 0x2 ;  /* 0x0000000904047291 */ /* 0x000fc8000f8f103f */
[----:B------:R-:W-:-:S04]  /*00e0*/  ULOP3.LUT UR4, UR4, 0xfffffffc, URZ, 0xc0, !UPT ;  /* 0xfffffffc04047892 */ /* 0x000fc8000f8ec03f */
[----:B------:R-:W-:-:S03]  /*00f0*/  UIADD3 UR9, UR9, -UR4, URZ ;  /* 0x8000000409097290 */ /* 0x000fc6000fffe03f */
[----:B------:R-:W-:Y:S09]  /*0100*/  @P0 BRA `(.L_x_1) ;  /* 0x0000000000200947 */ /* 0x000ff20003800000 */
[----:B------:R-:W-:Y:S02]  /*0110*/  ULDC.64 UR6, c[0x0][0x198] ;  /* 0x0000660000067ab9 */ /* 0x000fe40000000a00 */
[----:B------:R-:W-:Y:S02]  /*0120*/  UIADD3 UR10, UP0, UR6, 0xf0, URZ ;  /* 0x000000f0060a7890 */ /* 0x000fe4000ff1e03f */
[----:B------:R-:W-:Y:S02]  /*0130*/  UIADD3 UR6, UP1, UR6, 0x1f0, URZ ;  /* 0x000001f006067890 */ /* 0x000fe4000ff3e03f */
[----:B------:R-:W-:Y:S02]  /*0140*/  UIADD3.X UR11, URZ, UR7, URZ, UP0, !UPT ;  /* 0x000000073f0b7290 */ /* 0x000fe400087fe43f */
[----:B------:R-:W-:-:S07]  /*0150*/  UIADD3.X UR7, URZ, UR7, URZ, UP1, !UPT ;  /* 0x000000073f077290 */ /* 0x000fce0008ffe43f */
[----:B------:R0:W-:Y:S02]  /*0160*/  UTMACCTL.PF [UR10] ;  /* 0x000000000a0079b9 */ /* 0x0001e40008040000 */
[----:B------:R0:W-:Y:S02]  /*0170*/  UTMACCTL.PF [UR6] ;  /* 0x00000000060079b9 */ /* 0x0001e40008040000 */
[----:B0-----:R-:W-:Y:S01]  /*0180*/  NOP ;  /* 0x0000000000007918 */ /* 0x001fe20000000000 */
.L_x_1:
[----:B------:R-:W-:Y:S05]  /*0190*/  BSYNC B0 ;  /* 0x0000000000007941 */ /* 0x000fea0003800000 */
.L_x_0:
[----:B------:R-:W0:Y:S01]  /*01a0*/  SHFL.IDX PT, R3, R0, RZ, 0x1f ;  /* 0x00001fff00037589 */ /* 0x000e2200000e0000 */
[----:B------:R-:W-:Y:S01]  /*01b0*/  UISETP.NE.AND UP0, UPT, UR9, 0x3, UPT ;  /* 0x000000030900788c */ /* 0x000fe2000bf05270 */
[----:B------:R-:W-:Y:S01]  /*01c0*/  ISETP.NE.AND P1, PT, RZ, UR5, PT ;  /* 0x00000005ff007c0c */ /* 0x000fe2000bf25270 */
[----:B------:R-:W-:Y:S02]  /*01d0*/  UIADD3 UR16, UR5, -0x1, URZ ;  /* 0xffffffff05107890 */ /* 0x000fe4000fffe03f */
[----:B------:R-:W-:Y:S02]  /*01e0*/  UISETP.EQ.OR UP0, UPT, UR9, URZ, !UP0 ;  /* 0x0000003f0900728c */ /* 0x000fe4000c702670 */
[----:B------:R-:W-:Y:S02]  /*01f0*/  UISETP.GE.U32.AND UP1, UPT, UR16, 0x2, UPT ;  /* 0x000000021000788c */ /* 0x000fe4000bf26070 */
[----:B------:R-:W-:-:S04]  /*0200*/  UISETP.EQ.AND UP0, UPT, UR5, URZ, UP0 ;  /* 0x0000003f0500728c */ /* 0x000fc80008702270 */
[----:B------:R-:W-:-:S04]  /*0210*/  USEL UR36, URZ, 0x1, !UP0 ;  /* 0x000000013f247887 */ /* 0x000fc8000c000000 */
[----:B------:R-:W-:Y:S01]  /*0220*/  USEL UR36, UR36, 0x2, UP1 ;  /* 0x0000000224247887 */ /* 0x000fe20008800000 */
[----:B0-----:R-:W-:-:S13]  /*0230*/  ISETP.NE.AND P0, PT, R3, RZ, PT ;  /* 0x000000ff0300720c */ /* 0x001fda0003f05270 */
[----:B------:R-:W-:Y:S05]  /*0240*/  @P0 BRA `(.L_x_2) ;  /* 0x0000000000700947 */ /* 0x000fea0003800000 */
[----:B------:R-:W0:Y:S01]  /*0250*/  S2UR UR8, SR_CgaCtaId ;  /* 0x00000000000879c3 */ /* 0x000e220000008800 */
[----:B------:R-:W-:Y:S01]  /*0260*/  UMOV UR4, 0x400 ;  /* 0x0000040000047882 */ /* 0x000fe20000000000 */
[----:B------:R-:W-:Y:S01]  /*0270*/  UMOV UR5, 0x1 ;  /* 0x0000000100057882 */ /* 0x000fe20000000000 */
[----:B------:R-:W-:Y:S01]  /*0280*/  UMOV UR6, 0x4 ;  /* 0x0000000400067882 */ /* 0x000fe20000000000 */
[----:B------:R-:W-:Y:S01]  /*0290*/  ELECT P0, URZ, PT ;  /* 0x00000000003f782f */ /* 0x000fe20003800000 */
[----:B------:R-:W-:-:S04]  /*02a0*/  UIADD3 UR6, -UR6, 0x100000, URZ ;  /* 0x0010000006067890 */ /* 0x000fc8000fffe13f */
[----:B------:R-:W-:Y:S02]  /*02b0*/  USHF.L.U32 UR7, UR6, 0xb, URZ ;  /* 0x0000000b06077899 */ /* 0x000fe4000800063f */
[----:B------:R-:W-:Y:S02]  /*02c0*/  USHF.L.U32 UR6, UR6, 0x1, URZ ;  /* 0x0000000106067899 */ /* 0x000fe4000800063f */
[----:B0-----:R-:W-:Y:S02]  /*02d0*/  ULEA UR8, UR8, UR4, 0x18 ;  /* 0x0000000408087291 */ /* 0x001fe4000f8ec03f */
[----:B------:R-:W-:-:S04]  /*02e0*/  UIADD3 UR4, -UR5, 0x100000, URZ ;  /* 0x0010000005047890 */ /* 0x000fc8000fffe13f */
[----:B------:R-:W-:Y:S02]  /*02f0*/  USHF.L.U32 UR5, UR4, 0xb, URZ ;  /* 0x0000000b04057899 */ /* 0x000fe4000800063f */
[----:B------:R-:W-:Y:S01]  /*0300*/  USHF.L.U32 UR4, UR4, 0x1, URZ ;  /* 0x0000000104047899 */ /* 0x000fe2000800063f */
[----:B------:R-:W0:Y:S11]  /*0310*/  FENCE.VIEW.ASYNC.S ;  /* 0x00000000000073c6 */ /* 0x000e360000000000 */
[----:B0-----:R0:W1:Y:S01]  /*0320*/  SYNCS.EXCH.64 URZ, [UR8], UR4 ;  /* 0x00000004083f75b2 */ /* 0x0010620008000100 */
[----:B------:R0:W2:Y:S01]  /*0330*/  SYNCS.EXCH.64 URZ, [UR8+0x38], UR6 ;  /* 0x00003806083f75b2 */ /* 0x0000a20008000100 */
[----:B------:R0:W3:Y:S01]  /*0340*/  SYNCS.EXCH.64 URZ, [UR8+0x8], UR4 ;  /* 0x00000804083f75b2 */ /* 0x0000e20008000100 */
[----:B------:R0:W4:Y:S01]  /*0350*/  SYNCS.EXCH.64 URZ, [UR8+0x40], UR6 ;  /* 0x00004006083f75b2 */ /* 0x0001220008000100 */
[----:B------:R0:W0:Y:S01]  /*0360*/  SYNCS.EXCH.64 URZ, [UR8+0x10], UR4 ;  /* 0x00001004083f75b2 */ /* 0x0000220008000100 */
        /* <DEDUP_REMOVED lines=9> */
[----:B------:R-:W-:Y:S01]  /*0400*/  NOP ;  /* 0x0000000000007918 */ /* 0x000fe20000000000 */
.L_x_2:
[----:B------:R-:W5:Y:S01]  /*0410*/  S2UR UR13, SR_CTAID.X ;  /* 0x00000000000d79c3 */ /* 0x000f620000002500 */
[----:B------:R-:W-:Y:S01]  /*0420*/  SHF.R.S32.HI R5, RZ, 0x1f, R2 ;  /* 0x0000001fff057819 */ /* 0x000fe20000011402 */
[----:B------:R-:W1:Y:S01]  /*0430*/  SHFL.IDX PT, R6, R0, RZ, 0x1f ;  /* 0x00001fff00067589 */ /* 0x000e6200000e0000 */
[----:B0-----:R-:W-:Y:S01]  /*0440*/  ULDC UR4, c[0x0][0x150] ;  /* 0x0000540000047ab9 */ /* 0x001fe20000000800 */
[----:B------:R-:W-:Y:S02]  /*0450*/  ELECT P0, URZ, PT ;  /* 0x00000000003f782f */ /* 0x000fe40003800000 */
[----:B------:R-:W-:Y:S01]  /*0460*/  LEA.HI R5, R5, R2, RZ, 0x7 ;  /* 0x0000000205057211 */ /* 0x000fe200078f38ff */
[----:B------:R-:W-:Y:S01]  /*0470*/  ULDC UR5, c[0x0][0x154] ;  /* 0x0000550000057ab9 */ /* 0x000fe20000000800 */
[----:B------:R-:W-:Y:S01]  /*0480*/  ULDC UR8, c[0x0][0x144] ;  /* 0x0000510000087ab9 */ /* 0x000fe20000000800 */
[----:B------:R-:W0:Y:S01]  /*0490*/  S2UR UR10, SR_CTAID.Y ;  /* 0x00000000000a79c3 */ /* 0x000e220000002600 */
[----:B------:R-:W-:Y:S01]  /*04a0*/  LOP3.LUT R5, R5, 0xffffff80, RZ, 0xc0, !PT ;  /* 0xffffff8005057812 */ /* 0x000fe200078ec0ff */
[----:B------:R-:W-:Y:S01]  /*04b0*/  NOP ;  /* 0x0000000000007918 */ /* 0x000fe20000000000 */
[----:B------:R-:W-:Y:S01]  /*04c0*/  NOP ;  /* 0x0000000000007918 */ /* 0x000fe20000000000 */
[----:B------:R-:W-:Y:S01]  /*04d0*/  ULDC UR11, c[0x0][0x148] ;  /* 0x00005200000b7ab9 */ /* 0x000fe20000000800 */
[----:B------:R-:W-:-:S02]  /*04e0*/  IMAD.MOV.U32 R18, RZ, RZ, 0x1 ;  /* 0x00000001ff127424 */ /* 0x000fc400078e00ff */
[----:B------:R-:W-:-:S05]  /*04f0*/  IMAD.IADD R5, R2, 0x1, -R5 ;  /* 0x0000000102057824 */ /* 0x000fca00078e0a05 */
[----:B------:R-:W-:Y:S02]  /*0500*/  SHF.R.S32.HI R4, RZ, 0x1f, R5 ;  /* 0x0000001fff047819 */ /* 0x000fe40000011405 */
[----:B-----5:R-:W-:Y:S02]  /*0510*/  I2FP.F32.U32 R7, UR13 ;  /* 0x0000000d00077c45 */ /* 0x020fe40008201000 */
[----:B------:R-:W-:Y:S02]  /*0520*/  LEA.HI R4, R4, R5, RZ, 0x3 ;  /* 0x0000000504047211 */ /* 0x000fe400078f18ff */
[----:B-1----:R-:W-:Y:S01]  /*0530*/  ISETP.NE.OR P0, PT, R6, RZ, !P0 ;  /* 0x000000ff0600720c */ /* 0x002fe20004705670 */
[----:B------:R-:W-:Y:S01]  /*0540*/  FMUL R8, R7, UR4 ;  /* 0x0000000407087c20 */ /* 0x000fe20008400000 */
[--C-:B------:R-:W-:Y:S02]  /*0550*/  SHF.R.S32.HI R0, RZ, 0x3, R4.reuse ;  /* 0x00000003ff007819 */ /* 0x100fe40000011404 */
[----:B------:R-:W-:-:S02]  /*0560*/  SHF.R.S32.HI R7, RZ, 0x1f, R4 ;  /* 0x0000001fff077819 */ /* 0x000fc40000011404 */
[----:B------:R-:W-:Y:S01]  /*0570*/  SHF.R.S32.HI R4, RZ, 0x1f, R3 ;  /* 0x0000001fff047819 */ /* 0x000fe20000011403 */
[----:B------:R-:W1:Y:S01]  /*0580*/  F2I.U32.TRUNC.NTZ R8, R8 ;  /* 0x0000000800087305 */ /* 0x000e62000020f000 */
[----:B------:R-:W-:Y:S02]  /*0590*/  LEA.HI R7, R7, R0, RZ, 0x2 ;  /* 0x0000000007077211 */ /* 0x000fe400078f10ff */
[----:B------:R-:W-:Y:S02]  /*05a0*/  LEA.HI R4, R4, R3, RZ, 0x2 ;  /* 0x0000000304047211 */ /* 0x000fe400078f10ff */
[----:B------:R-:W-:Y:S01]  /*05b0*/  LOP3.LUT R7, R7, 0xfffffffc, RZ, 0xc0, !PT ;  /* 0xfffffffc07077812 */ /* 0x000fe200078ec0ff */
[----:B------:R-:W-:Y:S01]  /*05c0*/  VOTEU.ALL UP0, P0 ;  /* 0x00000000003f7886 */ /* 0x000fe20000000000 */
[----:B------:R-:W-:Y:S01]  /*05d0*/  LOP3.LUT R4, R4, 0x3ffffffc, RZ, 0xc0, !PT ;  /* 0x3ffffffc04047812 */ /* 0x000fe200078ec0ff */
[----:B------:R-:W-:Y:S02]  /*05e0*/  VOTEU.ALL UP1, P0 ;  /* 0x00000000003f7886 */ /* 0x000fe40000020000 */
[----:B------:R-:W-:Y:S01]  /*05f0*/  IMAD.IADD R7, R0, 0x1, -R7 ;  /* 0x0000000100077824 */ /* 0x000fe200078e0a07 */
[----:B0-----:R-:W-:Y:S01]  /*0600*/  I2FP.F32.U32 R0, UR10 ;  /* 0x0000000a00007c45 */ /* 0x001fe20008201000 */
[----:B------:R-:W-:Y:S01]  /*0610*/  IMAD.IADD R4, R3, 0x1, -R4 ;  /* 0x0000000103047824 */ /* 0x000fe200078e0a04 */
[----:B------:R-:W0:Y:S01]  /*0620*/  @!UP0 S2UR UR7, SR_CgaCtaId ;  /* 0x00000000000789c3 */ /* 0x000e220000008800 */
[----:B------:R-:W-:Y:S01]  /*0630*/  @!UP0 UMOV UR6, 0x400 ;  /* 0x0000040000068882 */ /* 0x000fe20000000000 */
[----:B-1----:R-:W-:Y:S01]  /*0640*/  R2UR UR4, R8 ;  /* 0x00000000080472ca */ /* 0x002fe200000e0000 */
[----:B------:R-:W-:-:S02]  /*0650*/  IMAD R4, R4, 0x4, R7 ;  /* 0x0000000404047824 */ /* 0x000fc400078e0207 */
[----:B------:R-:W-:Y:S02]  /*0660*/  FMUL R6, R0, UR5 ;  /* 0x0000000500067c20 */ /* 0x000fe40008400000 */
[C---:B------:R-:W-:Y:S01]  /*0670*/  IMAD.SHL.U32 R19, R4.reuse, 0x4, RZ ;  /* 0x0000000404137824 */ /* 0x040fe200078e00ff */
[----:B------:R-:W-:-:S03]  /*0680*/  LEA.HI R0, R4, R4, RZ, 0x1 ;  /* 0x0000000404007211 */ /* 0x000fc600078f08ff */
[----:B------:R-:W1:Y:S01]  /*0690*/  F2I.U32.TRUNC.NTZ R6, R6 ;  /* 0x0000000600067305 */ /* 0x000e62000020f000 */
[----:B------:R-:W-:Y:S02]  /*06a0*/  LOP3.LUT R3, R0, 0xfffffffe, RZ, 0xc0, !PT ;  /* 0xfffffffe00037812 */ /* 0x000fe400078ec0ff */
[C---:B------:R-:W-:Y:S01]  /*06b0*/  LOP3.LUT R19, R4.reuse, 0xc, R19, 0x78, !PT ;  /* 0x0000000c04137812 */ /* 0x040fe200078e7813 */
[----:B------:R-:W-:Y:S02]  /*06c0*/  UIADD3 UR4, -UR4, URZ, URZ ;  /* 0x0000003f04047290 */ /* 0x000fe4000fffe13f */
[----:B------:R-:W-:Y:S02]  /*06d0*/  IMAD.IADD R3, R4, 0x1, -R3 ;  /* 0x0000000104037824 */ /* 0x000fe400078e0a03 */
[----:B------:R-:W-:-:S03]  /*06e0*/  UIMAD UR8, UR8, UR4, UR13 ;  /* 0x00000004080872a4 */ /* 0x000fc6000f8e020d */
[----:B------:R-:W-:Y:S02]  /*06f0*/  UMOV UR4, 0x20 ;  /* 0x0000002000047882 */ /* 0x000fe40000000000 */
[----:B------:R-:W-:-:S04]  /*0700*/  @!UP0 UIADD3 UR4, -UR4, 0x100000, URZ ;  /* 0x0010000004048890 */ /* 0x000fc8000fffe13f */
[----:B------:R-:W-:Y:S02]  /*0710*/  @!UP0 USHF.L.U32 UR5, UR4, 0xb, URZ ;  /* 0x0000000b04058899 */ /* 0x000fe4000800063f */
[----:B------:R-:W-:Y:S01]  /*0720*/  @!UP0 USHF.L.U32 UR4, UR4, 0x1, URZ ;  /* 0x0000000104048899 */ /* 0x000fe2000800063f */
[----:B------:R-:W-:Y:S01]  /*0730*/  ISETP.NE.AND P3, PT, R3, UR8, PT ;  /* 0x0000000803007c0c */ /* 0x000fe2000bf65270 */
[----:B0-----:R-:W-:Y:S01]  /*0740*/  @!UP0 ULEA UR6, UR7, UR6, 0x18 ;  /* 0x0000000607068291 */ /* 0x001fe2000f8ec03f */
[----:B------:R-:W0:Y:S01]  /*0750*/  LDC R3, c[0x0][0x140] ;  /* 0x00005000ff037b82 */ /* 0x000e220000000800 */
[----:B-1----:R-:W-:Y:S01]  /*0760*/  R2UR UR12, R6 ;  /* 0x00000000060c72ca */ /* 0x002fe200000e0000 */
[----:B------:R-:W-:Y:S01]  /*0770*/  VOTEU.ALL UP0, P0 ;  /* 0x00000000003f7886 */ /* 0x000fe20000000000 */
[----:B------:R-:W-:-:S04]  /*0780*/  LOP3.LUT P0, RZ, R5, 0x7, RZ, 0xc0, !PT ;  /* 0x0000000705ff7812 */ /* 0x000fc8000780c0ff */
[C---:B------:R-:W-:Y:S01]  /*0790*/  ISETP.LT.U32.AND P0, PT, R19.reuse, 0x2, !P0 ;  /* 0x000000021300780c */ /* 0x040fe20004701070 */
[----:B------:R-:W1:Y:S03]  /*07a0*/  FENCE.VIEW.ASYNC.S ;  /* 0x00000000000073c6 */ /* 0x000e660000000000 */
[----:B-1----:R-:W1:Y:S01]  /*07b0*/  @!UP0 SYNCS.EXCH.64 URZ, [UR6+0x80], UR4 ;  /* 0x00008004063f85b2 */ /* 0x002e620008000100 */
[----:B------:R-:W-:Y:S02]  /*07c0*/  @P3 LEA.HI R0, R19, R19, RZ, 0x1 ;  /* 0x0000001313003211 */ /* 0x000fe400078f08ff */
[----:B------:R-:W-:Y:S02]  /*07d0*/  UIADD3 UR12, -UR12, URZ, URZ ;  /* 0x0000003f0c0c7290 */ /* 0x000fe4000fffe13f */
[----:B------:R-:W-:Y:S02]  /*07e0*/  @P3 SHF.R.S32.HI R0, RZ, 0x1, R0 ;  /* 0x00000001ff003819 */ /* 0x000fe40000011400 */
[----:B0-----:R-:W-:-:S02]  /*07f0*/  ISETP.EQ.U32.AND P2, PT, R3, 0x1, PT ;  /* 0x000000010300780c */ /* 0x001fc40003f42070 */
[----:B------:R-:W-:Y:S01]  /*0800*/  SEL R3, RZ, 0x1, !P0 ;  /* 0x00000001ff037807 */ /* 0x000fe20004000000 */
[----:B------:R0:W1:Y:S01]  /*0810*/  @!UP1 SYNCS.EXCH.64 URZ, [UR6+0x88], UR4 ;  /* 0x00008804063f95b2 */ /* 0x0000620008000100 */
[----:B------:R-:W-:Y:S01]  /*0820*/  NOP ;  /* 0x0000000000007918 */ /* 0x000fe20000000000 */
[----:B0-----:R-:W-:-:S06]  /*0830*/  UIMAD UR4, UR11, UR12, UR10 ;  /* 0x0000000c0b0472a4 */ /* 0x001fcc000f8e020a */
[----:B------:R-:W-:-:S04]  /*0840*/  @P3 ISETP.NE.AND P4, PT, R0, UR4, PT ;  /* 0x0000000400003c0c */ /* 0x000fc8000bf85270 */
[----:B------:R-:W-:-:S04]  /*0850*/  @P3 SEL R18, RZ, 0x1, P4 ;  /* 0x00000001ff123807 */ /* 0x000fc80002000000 */
[----:B------:R-:W-:Y:S01]  /*0860*/  LOP3.LUT R18, R18, R3, RZ, 0xc0, !PT ;  /* 0x0000000312127212 */ /* 0x000fe200078ec0ff */
[----:B------:R-:W-:Y:S06]  /*0870*/  @!P2 BRA `(.L_x_3) ;  /* 0x000000000008a947 */ /* 0x000fec0003800000 */
[----:B-1234-:R-:W-:Y:S01]  /*0880*/  UCGABAR_ARV ;  /* 0x00000000000079c7 */ /* 0x01efe20008000000 */
[----:B------:R-:W-:Y:S05]  /*0890*/  BRA `(.L_x_4) ;  /* 0x0000000000047947 */ /* 0x000fea0003800000 */
.L_x_3:
[----:B-1234-:R-:W-:Y:S01]  /*08a0*/  NOP ;  /* 0x0000000000007918 */ /* 0x01efe20000000000 */
.L_x_4:
[----:B------:R-:W-:Y:S01]  /*08b0*/  ULDC UR4, c[0x0][0x65c] ;  /* 0x0001970000047ab9 */ /* 0x000fe20000000800 */
[----:B------:R-:W-:Y:S01]  /*08c0*/  UMOV UR5, URZ ;  /* 0x0000003f00057c82 */ /* 0x000fe20008000000 */
[----:B------:R-:W-:-:S03]  /*08d0*/  UISETP.NE.AND UP0, UPT, UR4, 0x1, UPT ;  /* 0x000000010400788c */ /* 0x000fc6000bf05270 */
[----:B------:R-:W-:Y:S01]  /*08e0*/  UMOV UR4, UR13 ;  /* 0x0000000d00047c82 */ /* 0x000fe20008000000 */
[----:B------:R-:W-:Y:S02]  /*08f0*/  UP2UR UR37, UPR, URZ, 0x1 ;  /* 0x000000013f257883 */ /* 0x000fe40008000000 */
[----:B------:R-:W-:Y:S02]  /*0900*/  PLOP3.LUT P3, PT, PT, PT, UP0, 0x80, 0x0 ;  /* 0x000000000000781c */ /* 0x000fe40003f6f008 */
[----:B------:R-:W-:Y:S02]  /*0910*/  PLOP3.LUT P4, PT, PT, PT, UP0, 0x80, 0x0 ;  /* 0x000000000000781c */ /* 0x000fe40003f8f008 */
[----:B------:R-:W-:Y:S01]  /*0920*/  PLOP3.LUT P5, PT, PT, PT, UP0, 0x80, 0x0 ;  /* 0x000000000000781c */ /* 0x000fe20003faf008 */
[----:B------:R-:W-:Y:S01]  /*0930*/  @UP0 ULDC UR14, c[0x0][0x10] ;  /* 0x00000400000e0ab9 */ /* 0x000fe20000000800 */
[----:B------:R-:W-:Y:S01]  /*0940*/  @UP0 UMOV UR6, UR10 ;  /* 0x0000000a00060c82 */ /* 0x000fe20008000000 */
[----:B------:R-:W-:Y:S01]  /*0950*/  @UP0 UMOV UR7, URZ ;  /* 0x0000003f00070c82 */ /* 0x000fe20008000000 */
[----:B------:R-:W-:Y:S01]  /*0960*/  PLOP3.LUT P0, PT, PT, PT, UP0, 0x80, 0x0 ;  /* 0x000000000000781c */ /* 0x000fe20003f0f008 */
[----:B------:R-:W-:-:S03]  /*0970*/  @UP0 UIMAD.WIDE.U32 UR14, UR13, UR14, UR6 ;  /* 0x0000000e0d0e02a5 */ /* 0x000fc6000f8e0006 */
[----:B------:R-:W-:Y:S01]  /*0980*/  @!UP0 ULDC UR7, c[0x0][0xc] ;  /* 0x0000030000078ab9 */ /* 0x000fe20000000800 */
[----:B------:R-:W-:Y:S01]  /*0990*/  @UP0 UMOV UR6, URZ ;  /* 0x0000003f00060c82 */ /* 0x000fe20008000000 */
[----:B------:R-:W-:Y:S01]  /*09a0*/  @!UP0 UIMAD.WIDE.U32 UR4, UR10, UR7, UR4 ;  /* 0x000000070a0482a5 */ /* 0x000fe2000f8e0004 */
[----:B------:R-:W-:Y:S01]  /*09b0*/  IMAD.U32 R17, RZ, RZ, UR15 ;  /* 0x0000000fff117e24 */ /* 0x000fe2000f8e00ff */
[----:B------:R-:W-:Y:S01]  /*09c0*/  @UP0 UIADD3 UR6, UR15, UR6, URZ ;  /* 0x000000060f060290 */ /* 0x000fe2000fffe03f */
[----:B------:R-:W-:-:S03]  /*09d0*/  IMAD.U32 R16, RZ, RZ, UR14 ;  /* 0x0000000eff107e24 */ /* 0x000fc6000f8e00ff */
[----:B------:R-:W-:Y:S02]  /*09e0*/  IMAD.U32 R4, RZ, RZ, UR4 ;  /* 0x00000004ff047e24 */ /* 0x000fe4000f8e00ff */
[----:B------:R-:W-:Y:S02]  /*09f0*/  IMAD.U32 R7, RZ, RZ, UR5 ;  /* 0x00000005ff077e24 */ /* 0x000fe4000f8e00ff */
[----:B------:R-:W-:Y:S02]  /*0a00*/  @P3 IMAD.U32 R17, RZ, RZ, UR6 ;  /* 0x00000006ff113e24 */ /* 0x000fe4000f8e00ff */
[----:B------:R-:W-:Y:S02]  /*0a10*/  IMAD.U32 R5, RZ, RZ, UR5 ;  /* 0x00000005ff057e24 */ /* 0x000fe4000f8e00ff */
[----:B------:R-:W-:Y:S02]  /*0a20*/  IMAD.U32 R6, RZ, RZ, UR4 ;  /* 0x00000004ff067e24 */ /* 0x000fe4000f8e00ff */
[----:B------:R-:W-:-:S02]  /*0a30*/  @!P4 IMAD.MOV.U32 R16, RZ, RZ, R4 ;  /* 0x000000ffff10c224 */ /* 0x000fc400078e0004 */
[----:B------:R-:W-:Y:S01]  /*0a40*/  @!P5 IMAD.MOV.U32 R17, RZ, RZ, R7 ;  /* 0x000000ffff11d224 */ /* 0x000fe200078e0007 */
[----:B------:R-:W-:Y:S06]  /*0a50*/  @!P2 BRA `(.L_x_5) ;  /* 0x00000000000ca947 */ /* 0x000fec0003800000 */
[----:B------:R-:W-:Y:S01]  /*0a60*/  UCGABAR_WAIT ;  /* 0x0000000000007dc7 */ /* 0x000fe20008000000 */
[----:B------:R-:W-:Y:S01]  /*0a70*/  CCTL.IVALL ;  /* 0x00000000ff00798f */ /* 0x000fe20002000000 */
[----:B------:R-:W-:Y:S05]  /*0a80*/  BRA `(.L_x_6) ;  /* 0x0000000000047947 */ /* 0x000fea0003800000 */
.L_x_5:
[----:B------:R-:W-:Y:S06]  /*0a90*/  BAR.SYNC.DEFER_BLOCKING 0x0 ;  /* 0x0000000000007b1d */ /* 0x000fec0000010000 */
.L_x_6:
[----:B------:R-:W-:Y:S05]  /*0aa0*/  @!P1 BRA `(.L_x_7) ;  /* 0x000000cc00989947 */ /* 0x000fea0003800000 */
[----:B------:R-:W-:-:S06]  /*0ab0*/  UISETP.GT.U32.AND UP0, UPT, UR16, 0x1, UPT ;  /* 0x000000011000788c */ /* 0x000fcc000bf04070 */
[----:B------:R-:W-:-:S13]  /*0ac0*/  PLOP3.LUT P0, PT, PT, PT, UP0, 0x80, 0x0 ;  /* 0x000000000000781c */ /* 0x000fda0003f0f008 */
[----:B------:R-:W-:Y:S05]  /*0ad0*/  @P0 EXIT ;  /* 0x000000000000094d */ /* 0x000fea0003800000 */
[----:B------:R-:W-:Y:S01]  /*0ae0*/  ULDC.64 UR4, c[0x0][0x650] ;  /* 0x0001940000047ab9 */ /* 0x000fe20000000a00 */
[----:B------:R-:W-:Y:S01]  /*0af0*/  UMOV UR49, 0xffffffff ;  /* 0xffffffff00317882 */ /* 0x000fe20000000000 */
[----:B------:R-:W-:Y:S01]  /*0b00*/  ISETP.GE.U32.AND P0, PT, R16, UR4, PT ;  /* 0x0000000410007c0c */ /* 0x000fe2000bf06070 */
[----:B------:R-:W-:Y:S01]  /*0b10*/  UMOV UR48, 0xffffffff ;  /* 0xffffffff00307882 */ /* 0x000fe20000000000 */
[----:B------:R-:W-:Y:S01]  /*0b20*/  UMOV UR47, 0xffffffff ;  /* 0xffffffff002f7882 */ /* 0x000fe20000000000 */
[----:B------:R-:W-:Y:S02]  /*0b30*/  PRMT R0, RZ, 0x7610, R0 ;  /* 0x00007610ff007816 */ /* 0x000fe40000000000 */
[----:B------:R-:W-:-:S13]  /*0b40*/  ISETP.GE.U32.AND.EX P0, PT, R17, UR5, PT, P0 ;  /* 0x0000000511007c0c */ /* 0x000fda000bf06100 */
[----:B------:R-:W-:Y:S05]  /*0b50*/  @P0 BRA `(.L_x_8) ;  /* 0x0000000400480947 */ /* 0x000fea0003800000 */
[----:B------:R-:W-:Y:S01]  /*0b60*/  ULDC.64 UR16, c[0x0][0x628] ;  /* 0x00018a0000107ab9 */ /* 0x000fe20000000a00 */
[C---:B------:R-:W-:Y:S01]  /*0b70*/  R2UR UR19, R16.reuse ;  /* 0x00000000101372ca */ /* 0x040fe200000e0000 */
[----:B------:R-:W-:Y:S01]  /*0b80*/  ULDC UR18, c[0x0][0x630] ;  /* 0x00018c0000127ab9 */ /* 0x000fe20000000800 */
[----:B------:R-:W-:Y:S02]  /*0b90*/  ISETP.NE.U32.AND P0, PT, RZ, UR16, PT ;  /* 0x00000010ff007c0c */ /* 0x000fe4000bf05070 */
[----:B------:R-:W-:Y:S02]  /*0ba0*/  R2UR UR4, R16 ;  /* 0x00000000100472ca */ /* 0x000fe400000e0000 */
[----:B------:R-:W-:Y:S02]  /*0bb0*/  ISETP.NE.AND.EX P0, PT, RZ, UR17, PT, P0 ;  /* 0x00000011ff007c0c */ /* 0x000fe4000bf05300 */
[----:B------:R-:W-:-:S11]  /*0bc0*/  R2UR UR5, R17 ;  /* 0x00000000110572ca */ /* 0x000fd600000e0000 */
[----:B------:R-:W-:Y:S05]  /*0bd0*/  @!P0 BRA `(.L_x_9) ;  /* 0x0000000000308947 */ /* 0x000fea0003800000 */
[----:B------:R-:W-:Y:S01]  /*0be0*/  R2UR UR4, R16 ;  /* 0x00000000100472ca */ /* 0x000fe200000e0000 */
[----:B------:R-:W-:Y:S01]  /*0bf0*/  ULDC UR9, c[0x0][0x634] ;  /* 0x00018d0000097ab9 */ /* 0x000fe20000000800 */
[----:B------:R-:W-:-:S11]  /*0c00*/  R2UR UR13, R17 ;  /* 0x00000000110d72ca */ /* 0x000fd600000e0000 */
[----:B------:R-:W-:-:S04]  /*0c10*/  UIADD3 UR9, UP0, UR4, UR9, URZ ;  /* 0x0000000904097290 */ /* 0x000fc8000ff1e03f */
[----:B------:R-:W-:-:S04]  /*0c20*/  UIADD3.X UR13, URZ, UR13, URZ, UP0, !UPT ;  /* 0x0000000d3f0d7290 */ /* 0x000fc800087fe43f */
[----:B------:R-:W-:-:S04]  /*0c30*/  UIMAD.WIDE.U32 UR4, UR13, UR16, URZ ;  /* 0x000000100d0472a5 */ /* 0x000fc8000f8e003f */
[----:B------:R-:W-:Y:S02]  /*0c40*/  UIMAD.WIDE.U32 UR6, UP0, UR9, UR17, UR4 ;  /* 0x00000011090672a5 */ /* 0x000fe4000f800004 */
[----:B------:R-:W-:Y:S02]  /*0c50*/  UIMAD.WIDE.U32 UR4, UR9, UR16, URZ ;  /* 0x00000010090472a5 */ /* 0x000fe4000f8e003f */
[----:B------:R-:W-:Y:S02]  /*0c60*/  UIADD3.X UR15, URZ, URZ, URZ, UP0, !UPT ;  /* 0x0000003f3f0f7290 */ /* 0x000fe400087fe43f */
[----:B------:R-:W-:Y:S01]  /*0c70*/  UIADD3 URZ, UP0, UR5, UR6, URZ ;  /* 0x00000006053f7290 */ /* 0x000fe2000ff1e03f */
[----:B------:R-:W-:-:S03]  /*0c80*/  UMOV UR14, UR7 ;  /* 0x00000007000e7c82 */ /* 0x000fc60008000000 */
[----:B------:R-:W-:-:S12]  /*0c90*/  UIMAD.WIDE.U32.X UR4, UR13, UR17, UR14, UP0 ;  /* 0x000000110d0472a5 */ /* 0x000fd800080e040e */
.L_x_9:
[----:B------:R-:W-:Y:S01]  /*0ca0*/  USHF.R.U64 UR47, UR4, UR18, UR5 ;  /* 0x00000012042f7299 */ /* 0x000fe20008001205 */
[----:B------:R-:W-:Y:S01]  /*0cb0*/  R2UR UR7, R17 ;  /* 0x00000000110772ca */ /* 0x000fe200000e0000 */
[----:B------:R-:W-:Y:S02]  /*0cc0*/  USHF.R.U32.HI UR4, URZ, UR18, UR5 ;  /* 0x000000123f047299 */ /* 0x000fe40008011605 */
[----:B------:R-:W-:Y:S01]  /*0cd0*/  UIADD3 UR5, UP0, URZ, -UR47, URZ ;  /* 0x8000002f3f057290 */ /* 0x000fe2000ff1e03f */
[----:B------:R-:W-:Y:S01]  /*0ce0*/  ULDC.64 UR14, c[0x0][0x620] ;  /* 0x00018800000e7ab9 */ /* 0x000fe20000000a00 */
[----:B------:R-:W-:Y:S02]  /*0cf0*/  UMOV UR6, UR19 ;  /* 0x0000001300067c82 */ /* 0x000fe40008000000 */
[----:B------:R-:W-:Y:S01]  /*0d00*/  UIADD3.X UR4, URZ, ~UR4, URZ, UP0, !UPT ;  /* 0x800000043f047290 */ /* 0x000fe200087fe43f */
[----:B------:R-:W-:Y:S01]  /*0d10*/  ULDC UR9, c[0x0][0x618] ;  /* 0x0001860000097ab9 */ /* 0x000fe20000000800 */
[----:B------:R-:W-:-:S02]  /*0d20*/  UIMAD UR12, UR11, UR12, UR10 ;  /* 0x0000000c0b0c72a4 */ /* 0x000fc4000f8e020a */
[----:B------:R-:W-:Y:S02]  /*0d30*/  UIMAD UR4, UR4, UR14, URZ ;  /* 0x0000000e040472a4 */ /* 0x000fe4000f8e023f */
[----:B------:R-:W-:Y:S02]  /*0d40*/  UIMAD.WIDE.U32 UR6, UR5, UR14, UR6 ;  /* 0x0000000e050672a5 */ /* 0x000fe4000f8e0006 */
[----:B------:R-:W-:Y:S01]  /*0d50*/  UIMAD UR4, UR5, UR15, UR4 ;  /* 0x0000000f050472a4 */ /* 0x000fe2000f8e0204 */
[----:B------:R-:W-:Y:S01]  /*0d60*/  ULDC UR10, c[0x0][0x608] ;  /* 0x00018200000a7ab9 */ /* 0x000fe20000000800 */
[----:B------:R-:W-:Y:S02]  /*0d70*/  ULDC UR18, c[0x0][0x658] ;  /* 0x0001960000127ab9 */ /* 0x000fe40000000800 */
[----:B------:R-:W-:Y:S01]  /*0d80*/  UIADD3 UR7, UR7, UR4, URZ ;  /* 0x0000000407077290 */ /* 0x000fe2000fffe03f */
[----:B------:R-:W-:Y:S02]  /*0d90*/  UMOV UR11, 0xffffffff ;  /* 0xffffffff000b7882 */ /* 0x000fe40000000000 */
[----:B------:R-:W-:Y:S01]  /*0da0*/  ULDC.64 UR4, c[0x0][0x640] ;  /* 0x0001900000047ab9 */ /* 0x000fe20000000a00 */
[----:B------:R-:W-:Y:S01]  /*0db0*/  USHF.R.U64 UR16, UR6, UR9, UR7 ;  /* 0x0000000906107299 */ /* 0x000fe20008001207 */
[----:B------:R-:W-:Y:S01]  /*0dc0*/  ISETP.NE.U32.AND P0, PT, RZ, UR4, PT ;  /* 0x00000004ff007c0c */ /* 0x000fe2000bf05070 */
[----:B------:R-:W-:-:S02]  /*0dd0*/  USHF.R.U32.HI UR7, URZ, UR9, UR7 ;  /* 0x000000093f077299 */ /* 0x000fc40008011607 */
[----:B------:R-:W-:Y:S01]  /*0de0*/  USHF.L.U32 UR6, UR11, UR18, URZ ;  /* 0x000000120b067299 */ /* 0x000fe2000800063f */
[----:B------:R-:W-:Y:S01]  /*0df0*/  ISETP.NE.AND.EX P0, PT, RZ, UR5, PT, P0 ;  /* 0x00000005ff007c0c */ /* 0x000fe2000bf05300 */
[----:B------:R-:W-:Y:S02]  /*0e00*/  USHF.R.U64 UR22, UR16, UR10, UR7 ;  /* 0x0000000a10167299 */ /* 0x000fe40008001207 */
[----:B------:R-:W-:Y:S02]  /*0e10*/  USHF.R.U32.HI UR7, URZ, UR10, UR7 ;  /* 0x0000000a3f077299 */ /* 0x000fe40008011607 */
[----:B------:R-:W-:Y:S02]  /*0e20*/  UISETP.NE.AND UP1, UPT, UR37, URZ, UPT ;  /* 0x0000003f2500728c */ /* 0x000fe4000bf25270 */
[----:B------:R-:W-:Y:S01]  /*0e30*/  USHF.R.U64 UR23, UR22, UR18, UR7 ;  /* 0x0000001216177299 */ /* 0x000fe20008001207 */
[----:B------:R-:W-:Y:S01]  /*0e40*/  ULDC UR17, c[0x0][0x600] ;  /* 0x0001800000117ab9 */ /* 0x000fe20000000800 */
[----:B------:R-:W-:-:S02]  /*0e50*/  ULOP3.LUT UR13, URZ, UR6, URZ, 0x33, !UPT ;  /* 0x000000063f0d7292 */ /* 0x000fc4000f8e333f */
[----:B------:R-:W-:Y:S02]  /*0e60*/  UIADD3 UR15, UR17, -0x1, URZ ;  /* 0xffffffff110f7890 */ /* 0x000fe4000fffe03f */
[----:B------:R-:W-:Y:S02]  /*0e70*/  USEL UR12, UR8, UR12, !UP1 ;  /* 0x0000000c080c7287 */ /* 0x000fe4000c800000 */
[----:B------:R-:W-:Y:S01]  /*0e80*/  USHF.R.U32.HI UR7, URZ, UR18, UR7 ;  /* 0x000000123f077299 */ /* 0x000fe20008011607 */
[----:B------:R-:W-:Y:S01]  /*0e90*/  ULDC UR19, c[0x0][0x648] ;  /* 0x0001920000137ab9 */ /* 0x000fe20000000800 */
[----:B------:R-:W-:Y:S01]  /*0ea0*/  ULDC UR20, c[0x0][0x638] ;  /* 0x00018e0000147ab9 */ /* 0x000fe20000000800 */
[----:B------:R-:W-:Y:S01]  /*0eb0*/  UMOV UR21, 0x1 ;  /* 0x0000000100157882 */ /* 0x000fe20000000000 */
[----:B------:R-:W-:Y:S01]  /*0ec0*/  UMOV UR6, UR23 ;  /* 0x0000001700067c82 */ /* 0x000fe20008000000 */
[----:B------:R-:W-:Y:S07]  /*0ed0*/  @!P0 BRA `(.L_x_10) ;  /* 0x0000000000308947 */ /* 0x000fee0003800000 */
[----:B------:R-:W-:Y:S02]  /*0ee0*/  ULDC UR10, c[0x0][0x64c] ;  /* 0x00019300000a7ab9 */ /* 0x000fe40000000800 */
        /* <DEDUP_REMOVED lines=8> */
[----:B------:R-:W-:-:S07]  /*0f70*/  UIMAD.WIDE.U32.X UR4, UR14, UR5, UR10, UP0 ;  /* 0x000000050e0472a5 */ /* 0x000fce00080e040a */
[----:B------:R-:W-:Y:S01]  /*0f80*/  UMOV UR6, UR4 ;  /* 0x0000000400067c82 */ /* 0x000fe20008000000 */
[----:B------:R-:W-:-:S05]  /*0f90*/  UMOV UR7, UR5 ;  /* 0x0000000500077c82 */ /* 0x000fca0008000000 */
.L_x_10:
[----:B------:R-:W-:Y:S01]  /*0fa0*/  USHF.R.U64 UR5, UR6, UR19, UR7 ;  /* 0x0000001306057299 */ /* 0x000fe20008001207 */
[----:B------:R-:W-:Y:S01]  /*0fb0*/  IMAD.MOV.U32 R0, RZ, RZ, 0x1 ;  /* 0x00000001ff007424 */ /* 0x000fe200078e00ff */
[----:B------:R-:W-:Y:S02]  /*0fc0*/  USHF.L.U32 UR4, UR21, UR18, URZ ;  /* 0x0000001215047299 */ /* 0x000fe4000800063f */
[----:B------:R-:W-:Y:S02]  /*0fd0*/  ULOP3.LUT UR13, UR22, UR13, URZ, 0xc0, !UPT ;  /* 0x0000000d160d7292 */ /* 0x000fe4000f8ec03f */
[----:B------:R-:W-:Y:S02]  /*0fe0*/  UIADD3 UR6, -UR5, URZ, URZ ;  /* 0x0000003f05067290 */ /* 0x000fe4000fffe13f */
[----:B------:R-:W-:Y:S02]  /*0ff0*/  UIMAD UR13, UR4, UR5, UR13 ;  /* 0x00000005040d72a4 */ /* 0x000fe4000f8e020d */
[----:B------:R-:W-:-:S02]  /*1000*/  ULOP3.LUT UR15, UR16, UR15, URZ, 0xc0, !UPT ;  /* 0x0000000f100f7292 */ /* 0x000fc4000f8ec03f */
[----:B------:R-:W-:Y:S01]  /*1010*/  UIMAD UR4, UR6, UR20, UR23 ;  /* 0x00000014060472a4 */ /* 0x000fe2000f8e0217 */
[----:B------:R-:W-:Y:S01]  /*1020*/  ULDC UR5, c[0x0][0x610] ;  /* 0x0001840000057ab9 */ /* 0x000fe20000000800 */
[----:B------:R-:W-:Y:S02]  /*1030*/  UISETP.NE.AND UP0, UPT, UR37, URZ, UPT ;  /* 0x0000003f2500728c */ /* 0x000fe4000bf05270 */
[----:B------:R-:W-:Y:S02]  /*1040*/  UIMAD UR12, UR13, UR5, UR12 ;  /* 0x000000050d0c72a4 */ /* 0x000fe4000f8e020c */
[----:B------:R-:W-:-:S04]  /*1050*/  UIMAD UR4, UR4, UR17, UR15 ;  /* 0x00000011040472a4 */ /* 0x000fc8000f8e020f */
[----:B------:R-:W-:Y:S02]  /*1060*/  USEL UR48, UR4, UR12, !UP0 ;  /* 0x0000000c04307287 */ /* 0x000fe4000c000000 */
[----:B------:R-:W-:-:S12]  /*1070*/  USEL UR49, UR12, UR4, !UP0 ;  /* 0x000000040c317287 */ /* 0x000fd8000c000000 */
.L_x_8:
[----:B------:R-:W-:-:S08]  /*1080*/  NOP ;  /* 0x0000000000007918 */ /* 0x000fd00000000000 */
[----:B------:R-:W0:Y:S02]  /*1090*/  USETMAXREG.TRY_ALLOC.CTAPOOL UP0, 0xe8 ;  /* 0x000000e8000079c8 */ /* 0x000e240008000600 */
[----:B0-----:R-:W-:-:S13]  /*10a0*/  PLOP3.LUT P0, PT, PT, PT, UP0, 0x80, 0x0 ;  /* 0x000000000000781c */ /* 0x001fda0003f0f008 */
[----:B------:R-:W-:Y:S05]  /*10b0*/  @!P0 BRA `(.L_x_8) ;  /* 0xfffffffc00f08947 */ /* 0x000fea000383ffff */
[----:B------:R-:W-:Y:S01]  /*10c0*/  ULDC.64 UR4, c[0x0][0x598] ;  /* 0x0001660000047ab9 */ /* 0x000fe20000000a00 */
[----:B------:R-:W-:Y:S01]  /*10d0*/  ULDC.64 UR50, c[0x0][0x208] ;  /* 0x0000820000327ab9 */ /* 0x000fe20000000a00 */
[----:B------:R-:W-:-:S04]  /*10e0*/  ISETP.NE.U32.AND P0, PT, RZ, UR4, PT ;  /* 0x00000004ff007c0c */ /* 0x000fc8000bf05070 */
[----:B------:R-:W-:-:S13]  /*10f0*/  ISETP.NE.AND.EX P0, PT, RZ, UR5, PT, P0 ;  /* 0x00000005ff007c0c */ /* 0x000fda000bf05300 */
[----:B------:R-:W-:Y:S05]  /*1100*/  @!P0 BRA `(.L_x_11) ;  /* 0x00000000001c8947 */ /* 0x000fea0003800000 */
[----:B------:R-:W0:Y:S02]  /*1110*/  LDC.64 R4, c[0x0][0x598] ;  /* 0x00016600ff047b82 */ /* 0x000e240000000a00 */
[----:B0-----:R-:W2:Y:S02]  /*1120*/  LDG.E.64 R4, desc[UR50][R4.64] ;  /* 0x0000003204047981 */ /* 0x001ea4000c1e1b00 */
[----:B--2---:R-:W-:-:S04]  /*1130*/  ISETP.NE.U32.AND P0, PT, R4, RZ, PT ;  /* 0x000000ff0400720c */ /* 0x004fc80003f05070 */
[----:B------:R-:W-:-:S13]  /*1140*/  ISETP.NE.AND.EX P0, PT, R5, RZ, PT, P0 ;  /* 0x000000ff0500720c */ /* 0x000fda0003f05300 */
[----:B------:R-:W-:Y:S05]  /*1150*/  @!P0 BRA `(.L_x_11) ;  /* 0x0000000000088947 */ /* 0x000fea0003800000 */
[----:B------:R0:W5:Y:S01]  /*1160*/  LD.E R192, desc[UR50][R4.64] ;  /* 0x0000003204c07980 */ /* 0x000162000c101900 */
[----:B------:R-:W-:Y:S05]  /*1170*/  BRA `(.L_x_12) ;  /* 0x0000000000247947 */ /* 0x000fea0003800000 */
.L_x_11:
[----:B------:R-:W-:Y:S02]  /*1180*/  ULDC.64 UR4, c[0x0][0x588] ;  /* 0x0001620000047ab9 */ /* 0x000fe40000000a00 */
[----:B------:R-:W-:-:S04]  /*1190*/  ISETP.NE.U32.AND P0, PT, RZ, UR4, PT ;  /* 0x00000004ff007c0c */ /* 0x000fc8000bf05070 */
[----:B------:R-:W-:-:S13]  /*11a0*/  ISETP.NE.AND.EX P0, PT, RZ, UR5, PT, P0 ;  /* 0x00000005ff007c0c */ /* 0x000fda000bf05300 */
[----:B------:R-:W-:Y:S05]  /*11b0*/  @!P0 BRA `(.L_x_13) ;  /* 0x00000000000c8947 */ /* 0x000fea0003800000 */
[----:B------:R-:W0:Y:S02]  /*11c0*/  LDC.64 R192, c[0x0][0x588] ;  /* 0x00016200ffc07b82 */ /* 0x000e240000000a00 */
[----:B0-----:R1:W5:Y:S01]  /*11d0*/  LDG.E R192, desc[UR50][R192.64] ;  /* 0x00000032c0c07981 */ /* 0x001362000c1e1900 */
[----:B------:R-:W-:Y:S05]  /*11e0*/  BRA `(.L_x_12) ;  /* 0x0000000000087947 */ /* 0x000fea0003800000 */
.L_x_13:
[----:B------:R-:W-:Y:S02]  /*11f0*/  ULDC UR4, c[0x0][0x580] ;  /* 0x0001600000047ab9 */ /* 0x000fe40000000800 */
[----:B------:R-:W-:-:S07]  /*1200*/  IMAD.U32 R192, RZ, RZ, UR4 ;  /* 0x00000004ffc07e24 */ /* 0x000fce000f8e00ff */
.L_x_12:
[----:B------:R-:W-:Y:S02]  /*1210*/  ULDC.64 UR4, c[0x0][0x5a0] ;  /* 0x0001680000047ab9 */ /* 0x000fe40000000a00 */
[----:B------:R-:W-:-:S04]  /*1220*/  ISETP.NE.U32.AND P0, PT, RZ, UR4, PT ;  /* 0x00000004ff007c0c */ /* 0x000fc8000bf05070 */
[----:B------:R-:W-:-:S13]  /*1230*/  ISETP.NE.AND.EX P0, PT, RZ, UR5, PT, P0 ;  /* 0x00000005ff007c0c */ /* 0x000fda000bf05300 */
[----:B------:R-:W-:Y:S05]  /*1240*/  @!P0 BRA `(.L_x_14) ;  /* 0x00000000001c8947 */ /* 0x000fea0003800000 */
[----:B0-----:R-:W0:Y:S02]  /*1250*/  LDC.64 R4, c[0x0][0x5a0] ;  /* 0x00016800ff047b82 */ /* 0x001e240000000a00 */
[----:B0-----:R-:W2:Y:S02]  /*1260*/  LDG.E.64 R4, desc[UR50][R4.64] ;  /* 0x0000003204047981 */ /* 0x001ea4000c1e1b00 */
[----:B--2---:R-:W-:-:S04]  /*1270*/  ISETP.NE.U32.AND P0, PT, R4, RZ, PT ;  /* 0x000000ff0400720c */ /* 0x004fc80003f05070 */
[----:B------:R-:W-:-:S13]  /*1280*/  ISETP.NE.AND.EX P0, PT, R5, RZ, PT, P0 ;  /* 0x000000ff0500720c */ /* 0x000fda0003f05300 */
[----:B------:R-:W-:Y:S05]  /*1290*/  @!P0 BRA `(.L_x_14) ;  /* 0x0000000000088947 */ /* 0x000fea0003800000 */
[----:B-1----:R0:W5:Y:S01]  /*12a0*/  LD.E R193, desc[UR50][R4.64] ;  /* 0x0000003204c17980 */ /* 0x002162000c101900 */
[----:B------:R-:W-:Y:S05]  /*12b0*/  BRA `(.L_x_15) ;  /* 0x0000000000247947 */ /* 0x000fea0003800000 */
.L_x_14:
[----:B------:R-:W-:Y:S02]  /*12c0*/  ULDC.64 UR4, c[0x0][0x590] ;  /* 0x0001640000047ab9 */ /* 0x000fe40000000a00 */
[----:B------:R-:W-:-:S04]  /*12d0*/  ISETP.NE.U32.AND P0, PT, RZ, UR4, PT ;  /* 0x00000004ff007c0c */ /* 0x000fc8000bf05070 */
[----:B------:R-:W-:-:S13]  /*12e0*/  ISETP.NE.AND.EX P0, PT, RZ, UR5, PT, P0 ;  /* 0x00000005ff007c0c */ /* 0x000fda000bf05300 */
[----:B------:R-:W-:Y:S05]  /*12f0*/  @!P0 BRA `(.L_x_16) ;  /* 0x00000000000c8947 */ /* 0x000fea0003800000 */
[----:B0-----:R-:W1:Y:S02]  /*1300*/  LDC.64 R4, c[0x0][0x590] ;  /* 0x00016400ff047b82 */ /* 0x001e640000000a00 */
[----:B-1----:R1:W5:Y:S01]  /*1310*/  LDG.E R193, desc[UR50][R4.64] ;  /* 0x0000003204c17981 */ /* 0x002362000c1e1900 */
[----:B------:R-:W-:Y:S05]  /*1320*/  BRA `(.L_x_15) ;  /* 0x0000000000087947 */ /* 0x000fea0003800000 */
.L_x_16:
[----:B------:R-:W-:Y:S02]  /*1330*/  ULDC UR4, c[0x0][0x584] ;  /* 0x0001610000047ab9 */ /* 0x000fe40000000800 */
[----:B-1----:R-:W-:-:S07]  /*1340*/  IMAD.U32 R193, RZ, RZ, UR4 ;  /* 0x00000004ffc17e24 */ /* 0x002fce000f8e00ff */
.L_x_15:
[----:B------:R-:W-:-:S13]  /*1350*/  LOP3.LUT P0, RZ, R0, 0xff, RZ, 0xc0, !PT ;  /* 0x000000ff00ff7812 */ /* 0x000fda000780c0ff */
[----:B------:R-:W-:Y:S05]  /*1360*/  @!P0 EXIT ;  /* 0x000000000000894d */ /* 0x000fea0003800000 */
[----:B------:R-:W-:Y:S01]  /*1370*/  ULDC UR4, c[0x0][0x28c] ;  /* 0x0000a30000047ab9 */ /* 0x000fe20000000800 */
[----:B------:R-:W-:Y:S01]  /*1380*/  ULDC.64 UR6, c[0x0][0x5c8] ;  /* 0x0001720000067ab9 */ /* 0x000fe20000000a00 */
[----:B------:R-:W-:Y:S02]  /*1390*/  UIADD3 UR4, UR4, 0x3f, URZ ;  /* 0x0000003f04047890 */ /* 0x000fe4000fffe03f */
[----:B------:R-:W-:Y:S02]  /*13a0*/  USHF.L.U64.HI UR38, UR6, 0x7, UR7 ;  /* 0x0000000706267899 */ /* 0x000fe40008010207 */
[----:B------:R-:W-:Y:S02]  /*13b0*/  USHF.R.S32.HI UR5, URZ, 0x1f, UR4 ;  /* 0x0000001f3f057899 */ /* 0x000fe40008011404 */
[----:B------:R-:W-:Y:S02]  /*13c0*/  USHF.L.U32 UR39, UR6, 0x7, URZ ;  /* 0x0000000706277899 */ /* 0x000fe4000800063f */
[----:B------:R-:W-:-:S02]  /*13d0*/  ULEA.HI UR5, UR5, UR4, URZ, 0x6 ;  /* 0x0000000405057291 */ /* 0x000fc4000f8f303f */
[----:B------:R-:W-:Y:S02]  /*13e0*/  USHF.L.U64.HI UR40, UR6, 0x3, UR7 ;  /* 0x0000000306287899 */ /* 0x000fe40008010207 */
[----:B------:R-:W-:Y:S02]  /*13f0*/  USHF.L.U32 UR41, UR6, 0x3, URZ ;  /* 0x0000000306297899 */ /* 0x000fe4000800063f */
[----:B------:R-:W-:Y:S02]  /*1400*/  USHF.L.U64.HI UR42, UR6, 0x8, UR7 ;  /* 0x00000008062a7899 */ /* 0x000fe40008010207 */
[----:B------:R-:W-:Y:S02]  /*1410*/  USHF.L.U32 UR43, UR6, 0x8, URZ ;  /* 0x00000008062b7899 */ /* 0x000fe4000800063f */
[----:B------:R-:W-:Y:S01]  /*1420*/  USHF.R.S32.HI UR46, URZ, 0x6, UR5 ;  /* 0x000000063f2e7899 */ /* 0x000fe20008011405 */
[----:B------:R-:W-:Y:S01]  /*1430*/  UMOV UR45, URZ ;  /* 0x0000003f002d7c82 */ /* 0x000fe20008000000 */
[----:B------:R-:W-:-:S10]  /*1440*/  UMOV UR44, URZ ;  /* 0x0000003f002c7c82 */ /* 0x000fd40008000000 */
.L_x_68:
[----:B------:R-:W-:Y:S01]  /*1450*/  LOP3.LUT R0, R2, 0x80, RZ, 0xc0, !PT ;  /* 0x0000008002007812 */ /* 0x000fe200078ec0ff */
[----:B------:R-:W2:Y:S01]  /*1460*/  S2UR UR7, SR_CgaCtaId ;  /* 0x00000000000779c3 */ /* 0x000ea20000008800 */
[----:B------:R-:W-:Y:S02]  /*1470*/  UMOV UR6, 0x400 ;  /* 0x0000040000067882 */ /* 0x000fe40000000000 */
[----:B------:R-:W-:-:S06]  /*1480*/  SHF.R.U32.HI R0, RZ, 0x7, R0 ;  /* 0x00000007ff007819 */ /* 0x000fcc0000011600 */
[----:B------:R-:W3:Y:S01]  /*1490*/  SHFL.IDX PT, R0, R0, RZ, 0x1f ;  /* 0x00001fff00007589 */ /* 0x000ee200000e0000 */
[----:B--2---:R-:W-:Y:S01]  /*14a0*/  ULEA UR6, UR7, UR6, 0x18 ;  /* 0x0000000607067291 */ /* 0x004fe2000f8ec03f */
[----:B---3--:R-:W-:-:S13]  /*14b0*/  R2UR UR4, R0 ;  /* 0x00000000000472ca */ /* 0x008fda00000e0000 */
[----:B------:R-:W-:-:S04]  /*14c0*/  ULEA.HI UR5, UR4, UR4, URZ, 0x1 ;  /* 0x0000000404057291 */ /* 0x000fc8000f8f083f */
[----:B------:R-:W-:-:S04]  /*14d0*/  ULOP3.LUT UR5, UR5, 0xffffe, URZ, 0xc0, !UPT ;  /* 0x000ffffe05057892 */ /* 0x000fc8000f8ec03f */
[----:B------:R-:W-:-:S03]  /*14e0*/  UIADD3 UR5, UR4, -UR5, URZ ;  /* 0x8000000504057290 */ /* 0x000fc6000fffe03f */
[----:B------:R-:W-:Y:S01]  /*14f0*/  ULDC UR4, c[0x0][0x28c] ;  /* 0x0000a30000047ab9 */ /* 0x000fe20000000800 */
[----:B------:R-:W-:Y:S01]  /*1500*/  ULEA UR5, UR5, UR6, 0xc ;  /* 0x0000000605057291 */ /* 0x000fe2000f8e603f */
[----:B------:R-:W-:-:S03]  /*1510*/  ISETP.LT.AND P0, PT, RZ, UR4, PT ;  /* 0x00000004ff007c0c */ /* 0x000fc6000bf01270 */
[----:B------:R-:W-:-:S04]  /*1520*/  UIADD3 UR5, UR5, 0x180, URZ ;  /* 0x0000018005057890 */ /* 0x000fc8000fffe03f */
[----:B------:R-:W-:-:S04]  /*1530*/  USHF.R.U32.HI UR5, URZ, 0x4, UR5 ;  /* 0x000000043f057899 */ /* 0x000fc80008011605 */
[----:B------:R-:W-:Y:S02]  /*1540*/  ULOP3.LUT UR52, UR5, 0x3fff, URZ, 0xc0, !UPT ;  /* 0x00003fff05347892 */ /* 0x000fe4000f8ec03f */
[----:B0-----:R-:W-:Y:S10]  /*1550*/  @P0 BRA `(.L_x_17) ;  /* 0x0000000000400947 */ /* 0x001ff40003800000 */
[----:B------:R-:W-:Y:S01]  /*1560*/  MOV R0, 0x0 ;  /* 0x0000000000007802 */ /* 0x000fe20000000f00 */
[----:B------:R-:W-:Y:S01]  /*1570*/  ULDC.64 UR4, c[0x4][0x68] ;  /* 0x01001a0000047ab9 */ /* 0x000fe20000000a00 */
[----:B------:R-:W-:Y:S01]  /*1580*/  ULDC.64 UR6, c[0x4][0x8] ;  /* 0x0100020000067ab9 */ /* 0x000fe20000000a00 */
[----:B01----:R-:W-:Y:S01]  /*1590*/  IMAD.U32 R4, RZ, RZ, UR4 ;  /* 0x00000004ff047e24 */ /* 0x003fe2000f8e00ff */
[----:B------:R0:W1:Y:S01]  /*15a0*/  LDC.64 R14, c[0x4][R0] ;  /* 0x01000000000e7b82 */ /* 0x0000620000000a00 */
[----:B------:R-:W-:Y:S01]  /*15b0*/  IMAD.U32 R5, RZ, RZ, UR5 ;  /* 0x00000005ff057e24 */ /* 0x000fe2000f8e00ff */
[----:B------:R-:W-:Y:S01]  /*15c0*/  ULDC.64 UR4, c[0x4][0x70] ;  /* 0x01001c0000047ab9 */ /* 0x000fe20000000a00 */
[----:B------:R-:W-:Y:S02]  /*15d0*/  IMAD.U32 R10, RZ, RZ, UR6 ;  /* 0x00000006ff0a7e24 */ /* 0x000fe4000f8e00ff */
[----:B------:R-:W-:Y:S02]  /*15e0*/  IMAD.U32 R6, RZ, RZ, UR4 ;  /* 0x00000004ff067e24 */ /* 0x000fe4000f8e00ff */
[----:B------:R-:W-:-:S02]  /*15f0*/  IMAD.U32 R7, RZ, RZ, UR5 ;  /* 0x00000005ff077e24 */ /* 0x000fc4000f8e00ff */
[----:B------:R-:W-:Y:S02]  /*1600*/  IMAD.U32 R11, RZ, RZ, UR7 ;  /* 0x00000007ff0b7e24 */ /* 0x000fe4000f8e00ff */
[----:B------:R-:W-:Y:S02]  /*1610*/  IMAD.MOV.U32 R8, RZ, RZ, 0x1e1 ;  /* 0x000001e1ff087424 */ /* 0x000fe400078e00ff */
[----:B------:R-:W-:Y:S02]  /*1620*/  IMAD.MOV.U32 R12, RZ, RZ, 0x1 ;  /* 0x00000001ff0c7424 */ /* 0x000fe400078e00ff */
[----:B0-----:R-:W-:-:S07]  /*1630*/  IMAD.MOV.U32 R13, RZ, RZ, RZ ;  /* 0x000000ffff0d7224 */ /* 0x001fce00078e00ff */
[----:B------:R-:W-:-:S07]  /*1640*/  LEPC R20, `(.L_x_17) ;  /* 0x000000001014794e */ /* 0x000fce0000000000 */
[----:B-1---5:R-:W-:Y:S05]  /*1650*/  CALL.ABS.NOINC R14 ;  /* 0x000000000e007343 */ /* 0x022fea0003c00000 */
.L_x_17:
[----:B------:R-:W-:-:S06]  /*1660*/  ULOP3.LUT UR4, UR36, 0x1, URZ, 0xfc, !UPT ;  /* 0x0000000124047892 */ /* 0x000fcc000f8efc3f */
[----:B------:R-:W-:-:S05]  /*1670*/  IMAD.U32 R0, RZ, RZ, UR4 ;  /* 0x00000004ff007e24 */ /* 0x000fca000f8e00ff */
[----:B------:R-:W-:-:S13]  /*1680*/  ISETP.NE.AND P0, PT, R0, 0x3, PT ;  /* 0x000000030000780c */ /* 0x000fda0003f05270 */
[----:B------:R-:W-:Y:S05]  /*1690*/  @!P0 BRA `(.L_x_18) ;  /* 0x0000000000048947 */ /* 0x000fea0003800000 */
[----:B------:R-:W-:Y:S01]  /*16a0*/  BPT.TRAP 0x1 ;  /* 0x000000040000795c */ /* 0x000fe20000300000 */
.L_x_18:
[----:B------:R-:W2:Y:S01]  /*16b0*/  S2UR UR5, SR_CgaCtaId ;  /* 0x00000000000579c3 */ /* 0x000ea20000008800 */
[----:B------:R-:W-:Y:S01]  /*16c0*/  UMOV UR4, 0x400 ;  /* 0x0000040000047882 */ /* 0x000fe20000000000 */
[----:B------:R-:W-:Y:S02]  /*16d0*/  IMAD.U32 R0, RZ, RZ, UR45 ;  /* 0x0000002dff007e24 */ /* 0x000fe4000f8e00ff */
[----:B01----:R-:W-:-:S03]  /*16e0*/  IMAD.U32 R4, RZ, RZ, UR44 ;  /* 0x0000002cff047e24 */ /* 0x003fc6000f8e00ff */
[----:B------:R-:W-:Y:S01]  /*16f0*/  SHF.L.U32 R0, R0, 0x1f, RZ ;  /* 0x0000001f00007819 */ /* 0x000fe200000006ff */
[----:B--2---:R-:W-:-:S06]  /*1700*/  ULEA UR4, UR5, UR4, 0x18 ;  /* 0x0000000405047291 */ /* 0x004fcc000f8ec03f */
[----:B------:R-:W-:-:S04]  /*1710*/  IMAD.U32 R5, RZ, RZ, UR4 ;  /* 0x00000004ff057e24 */ /* 0x000fc8000f8e00ff */
[----:B------:R-:W-:-:S04]  /*1720*/  IMAD R3, R4, 0x8, R5 ;  /* 0x0000000804037824 */ /* 0x000fc800078e0205 */
[----:B------:R0:W1:Y:S01]  /*1730*/  SYNCS.PHASECHK.TRANS64.TRYWAIT P1, [R3+URZ], R0 ;  /* 0x00000000030075a7 */ /* 0x000062000802017f */
[----:B------:R-:W-:Y:S05]  /*1740*/  @!P0 BRA `(.L_x_19) ;  /* 0x0000000000048947 */ /* 0x000fea0003800000 */
[----:B------:R-:W-:Y:S01]  /*1750*/  BPT.TRAP 0x1 ;  /* 0x000000040000795c */ /* 0x000fe20000300000 */
.L_x_19:
[----:B-1----:R-:W-:Y:S05]  /*1760*/  @P1 BRA `(.L_x_20) ;  /* 0x0000000000081947 */ /* 0x002fea0003800000 */
[----:B------:R-:W1:Y:S02]  /*1770*/  SYNCS.PHASECHK.TRANS64.TRYWAIT P1, [R3+URZ], R0 ;  /* 0x00000000030075a7 */ /* 0x000e64000802017f */
[----:B-1----:R-:W-:Y:S05]  /*1780*/  @!P1 BRA `(.L_x_21) ;  /* 0x000000d800809947 */ /* 0x002fea0003800000 */
.L_x_20:
[----:B------:R-:W-:-:S04]  /*1790*/  UISETP.LT.AND UP0, UPT, UR46, 0x1, UPT ;  /* 0x000000012e00788c */ /* 0x000fc8000bf01270 */
[----:B------:R-:W-:-:S06]  /*17a0*/  USEL UR4, UR46, 0x1, UP0 ;  /* 0x000000012e047887 */ /* 0x000fcc0008000000 */
[----:B01----:R-:W-:Y:S01]  /*17b0*/  IMAD.U32 R0, RZ, RZ, UR4 ;  /* 0x00000004ff007e24 */ /* 0x003fe2000f8e00ff */
[----:B------:R-:W-:Y:S05]  /*17c0*/  WARPSYNC.ALL ;  /* 0x0000000000007948 */ /* 0x000fea0003800000 */
[----:B------:R-:W-:-:S04]  /*17d0*/  IADD3 R0, -R0, UR46, RZ ;  /* 0x0000002e00007c10 */ /* 0x000fc8000fffe1ff */
[----:B------:R-:W-:Y:S02]  /*17e0*/  ISETP.GE.AND P1, PT, R0, 0x1, PT ;  /* 0x000000010000780c */ /* 0x000fe40003f26270 */
[----:B------:R-:W-:Y:S01]  /*17f0*/  R2UR UR4, R5 ;  /* 0x00000000050472ca */ /* 0x000fe200000e0000 */
[----:B------:R-:W-:Y:S01]  /*1800*/  ULOP3.LUT UR32, UR52, 0x10000, URZ, 0xfc, !UPT ;  /* 0x0001000034207892 */ /* 0x000fe2000f8efc3f */
[----:B------:R-:W-:Y:S01]  /*1810*/  WARPGROUP.ARRIVE ;  /* 0x00000000000079c5 */ /* 0x000fe20000000000 */
[----:B------:R-:W-:Y:S01]  /*1820*/  UMOV UR29, 0x80000020 ;  /* 0x80000020001d7882 */ /* 0x000fe20000000000 */
[----:B------:R-:W-:Y:S01]  /*1830*/  UMOV UR31, 0x80000020 ;  /* 0x80000020001f7882 */ /* 0x000fe20000000000 */
[----:B------:R-:W-:Y:S01]  /*1840*/  UIMAD UR34, UR44, 0x600, UR32 ;  /* 0x000006002c2278a4 */ /* 0x000fe2000f8e0220 */
[----:B------:R-:W-:Y:S01]  /*1850*/  UMOV UR5, UR29 ;  /* 0x0000001d00057c82 */ /* 0x000fe20008000000 */
[----:B------:R-:W-:Y:S01]  /*1860*/  UMOV UR7, 0x80000020 ;  /* 0x8000002000077882 */ /* 0x000fe20000000000 */
[----:B------:R-:W-:Y:S01]  /*1870*/  UMOV UR9, UR29 ;  /* 0x0000001d00097c82 */ /* 0x000fe20008000000 */
[----:B------:R-:W-:Y:S01]  /*1880*/  UMOV UR11, 0x80000020 ;  /* 0x80000020000b7882 */ /* 0x000fe20000000000 */
[----:B------:R-:W-:-:S02]  /*1890*/  UMOV UR13, UR29 ;  /* 0x0000001d000d7c82 */ /* 0x000fc40008000000 */
[----:B------:R-:W-:Y:S01]  /*18a0*/  UMOV UR28, UR34 ;  /* 0x00000022001c7c82 */ /* 0x000fe20008000000 */
[----:B------:R-:W-:Y:S01]  /*18b0*/  UIADD3 UR4, UR4, 0x2a180, URZ ;  /* 0x0002a18004047890 */ /* 0x000fe2000fffe03f */
[----:B------:R-:W-:Y:S01]  /*18c0*/  UMOV UR8, UR28 ;  /* 0x0000001c00087c82 */ /* 0x000fe20008000000 */
[----:B------:R-:W-:Y:S02]  /*18d0*/  UMOV UR12, UR28 ;  /* 0x0000001c000c7c82 */ /* 0x000fe40008000000 */
[----:B------:R-:W-:Y:S01]  /*18e0*/  USHF.R.U32.HI UR4, URZ, 0x4, UR4 ;  /* 0x000000043f047899 */ /* 0x000fe20008011604 */
[----:B------:R-:W-:Y:S01]  /*18f0*/  UMOV UR15, 0x80000020 ;  /* 0x80000020000f7882 */ /* 0x000fe20000000000 */
[----:B------:R-:W-:Y:S02]  /*1900*/  UMOV UR16, UR28 ;  /* 0x0000001c00107c82 */ /* 0x000fe40008000000 */
[----:B------:R-:W-:Y:S01]  /*1910*/  ULOP3.LUT UR4, UR4, 0x3fff, URZ, 0xc0, !UPT ;  /* 0x00003fff04047892 */ /* 0x000fe2000f8ec03f */
[----:B------:R-:W-:Y:S01]  /*1920*/  UMOV UR17, UR29 ;  /* 0x0000001d00117c82 */ /* 0x000fe20008000000 */
[----:B------:R-:W-:-:S02]  /*1930*/  UMOV UR19, 0x80000020 ;  /* 0x8000002000137882 */ /* 0x000fc40000000000 */
[----:B------:R-:W-:Y:S01]  /*1940*/  ULOP3.LUT UR33, UR4, 0x10000, URZ, 0xfc, !UPT ;  /* 0x0001000004217892 */ /* 0x000fe2000f8efc3f */
[----:B------:R-:W-:Y:S02]  /*1950*/  UMOV UR20, UR28 ;  /* 0x0000001c00147c82 */ /* 0x000fe40008000000 */
[----:B------:R-:W-:Y:S01]  /*1960*/  UMOV UR4, UR28 ;  /* 0x0000001c00047c82 */ /* 0x000fe20008000000 */
[----:B------:R-:W-:Y:S01]  /*1970*/  UIMAD UR35, UR44, 0x1c0, UR33 ;  /* 0x000001c02c2378a4 */ /* 0x000fe2000f8e0221 */
[----:B------:R-:W-:Y:S01]  /*1980*/  UMOV UR21, UR29 ;  /* 0x0000001d00157c82 */ /* 0x000fe20008000000 */
[----:B------:R-:W-:Y:S02]  /*1990*/  UMOV UR23, 0x80000020 ;  /* 0x8000002000177882 */ /* 0x000fe40000000000 */
[----:B------:R-:W-:Y:S02]  /*19a0*/  UIADD3 UR6, UR35, 0x40, URZ ;  /* 0x0000004023067890 */ /* 0x000fe4000fffe03f */
[----:B------:R-:W-:-:S02]  /*19b0*/  UIADD3 UR10, UR35, 0x80, URZ ;  /* 0x00000080230a7890 */ /* 0x000fc4000fffe03f */
[----:B------:R-:W-:Y:S01]  /*19c0*/  UMOV UR30, UR35 ;  /* 0x00000023001e7c82 */ /* 0x000fe20008000000 */
[----:B------:R-:W-:Y:S01]  /*19d0*/  UIADD3 UR14, UR35, 0xc0, URZ ;  /* 0x000000c0230e7890 */ /* 0x000fe2000fffe03f */
[----:B------:R-:W-:Y:S01]  /*19e0*/  IGMMA.64x16x32.S8.S8 R184, gdesc[UR28], RZ, !UPT, gsb0 ;  /* 0x006000001cb879f1 */ /* 0x000fe2000c0410ff */
[----:B------:R-:W-:Y:S02]  /*19f0*/  UIADD3 UR18, UR35, 0x100, URZ ;  /* 0x0000010023127890 */ /* 0x000fe4000fffe03f */
[----:B------:R-:W-:Y:S02]  /*1a00*/  UIADD3 UR22, UR35, 0x140, URZ ;  /* 0x0000014023167890 */ /* 0x000fe4000fffe03f */
[----:B------:R-:W-:Y:S01]  /*1a10*/  UIADD3 UR26, UR35, 0x180, URZ ;  /* 0x00000180231a7890 */ /* 0x000fe2000fffe03f */
[----:B------:R-:W-:Y:S01]  /*1a20*/  UMOV UR24, UR28 ;  /* 0x0000001c00187c82 */ /* 0x000fe20008000000 */
[----:B------:R-:W-:Y:S01]  /*1a30*/  UMOV UR25, UR29 ;  /* 0x0000001d00197c82 */ /* 0x000fe20008000000 */
[----:B------:R-:W-:Y:S01]  /*1a40*/  UMOV UR27, 0x80000020 ;  /* 0x80000020001b7882 */ /* 0x000fe20000000000 */
[----:B------:R-:W-:-:S02]  /*1a50*/  WARPGROUP.DEPBAR.LE gsb0, 0x0 ;  /* 0x00008000000079c5 */ /* 0x000fc40000010000 */
[----:B------:R-:W-:-:S06]  /*1a60*/  WARPGROUP.ARRIVE ;  /* 0x00000000000079c5 */ /* 0x000fcc0000000000 */
[----:B------:R-:W-:Y:S01]  /*1a70*/  IGMMA.64x16x32.S8.S8 R160, gdesc[UR4], RZ, !UPT, gsb0 ;  /* 0x0060000004a079f1 */ /* 0x000fe2000c0410ff */
[----:B------:R-:W-:Y:S02]  /*1a80*/  UIADD3 UR4, UR34, 0x200, URZ ;  /* 0x0000020022047890 */ /* 0x000fe4000fffe03f */
[----:B------:R-:W-:Y:S02]  /*1a90*/  WARPGROUP.DEPBAR.LE gsb0, 0x0 ;  /* 0x00008000000079c5 */ /* 0x000fe40000010000 */
[----:B------:R-:W-:-:S06]  /*1aa0*/  WARPGROUP.ARRIVE ;  /* 0x00000000000079c5 */ /* 0x000fcc0000000000 */
[----:B------:R-:W-:Y:S03]  /*1ab0*/  IGMMA.64x16x32.S8.S8 R136, gdesc[UR8], RZ, !UPT, gsb0 ;  /* 0x00600000088879f1 */ /* 0x000fe6000c0410ff */
        /* <DEDUP_REMOVED lines=11> */
[----:B------:R-:W-:Y:S01]  /*1b70*/  IGMMA.64x16x32.S8.S8 R40, gdesc[UR24], RZ, !UPT, gsb0 ;  /* 0x00600000182879f1 */ /* 0x000fe2000c0410ff */
[----:B------:R-:W-:Y:S01]  /*1b80*/  UMOV UR24, UR4 ;  /* 0x0000000400187c82 */ /* 0x000fe20008000000 */
[----:B------:R-:W-:Y:S01]  /*1b90*/  UMOV UR25, 0x80000020 ;  /* 0x8000002000197882 */ /* 0x000fe20000000000 */
[----:B------:R-:W-:Y:S01]  /*1ba0*/  UMOV UR20, UR24 ;  /* 0x0000001800147c82 */ /* 0x000fe20008000000 */
        /* <DEDUP_REMOVED lines=11> */
[----:B------:R-:W-:-:S02]  /*1c60*/  WARPGROUP.DEPBAR.LE gsb0, 0x0 ;  /* 0x00008000000079c5 */ /* 0x000fc40000010000 */
[----:B------:R-:W-:-:S06]  /*1c70*/  WARPGROUP.ARRIVE ;  /* 0x00000000000079c5 */ /* 0x000fcc0000000000 */
[----:B------:R-:W-:Y:S03]  /*1c80*/  IGMMA.64x16x32.S8.S8 R32, gdesc[UR24], RZ, !UPT, gsb0 ;  /* 0x00600000182079f1 */ /* 0x000fe6000c0410ff */
[----:B------:R-:W-:Y:S02]  /*1c90*/  WARPGROUP.DEPBAR.LE gsb0, 0x0 ;  /* 0x00008000000079c5 */ /* 0x000fe40000010000 */
[----:B------:R-:W-:-:S06]  /*1ca0*/  WARPGROUP.ARRIVE ;  /* 0x00000000000079c5 */ /* 0x000fcc0000000000 */
[----:B------:R-:W-:Y:S01]  /*1cb0*/  IGMMA.64x16x32.S8.S8 R56, gdesc[UR20], RZ, !UPT, gsb0 ;  /* 0x00600000143879f1 */ /* 0x000fe2000c0410ff */
[----:B------:R-:W-:Y:S01]  /*1cc0*/  UIADD3 UR20, UR34, 0x2, URZ ;  /* 0x0000000222147890 */ /* 0x000fe2000fffe03f */
[----:B------:R-:W-:Y:S01]  /*1cd0*/  UMOV UR21, 0x80000020 ;  /* 0x8000002000157882 */ /* 0x000fe20000000000 */
[----:B------:R-:W-:Y:S02]  /*1ce0*/  WARPGROUP.DEPBAR.LE gsb0, 0x0 ;  /* 0x00008000000079c5 */ /* 0x000fe40000010000 */
[----:B------:R-:W-:-:S06]  /*1cf0*/  WARPGROUP.ARRIVE ;  /* 0x00000000000079c5 */ /* 0x000fcc0000000000 */
[----:B------:R-:W-:Y:S03]  /*1d00*/  IGMMA.64x16x32.S8.S8 R80, gdesc[UR16], RZ, !UPT, gsb0 ;  /* 0x00600000105079f1 */ /* 0x000fe6000c0410ff */
[----:B------:R-:W-:Y:S02]  /*1d10*/  WARPGROUP.DEPBAR.LE gsb0, 0x0 ;  /* 0x00008000000079c5 */ /* 0x000fe40000010000 */
        /* <DEDUP_REMOVED lines=26> */
[----:B------:R-:W-:Y:S01]  /*1ec0*/  IGMMA.64x16x32.S8.S8 R168, gdesc[UR28], RZ, !UPT, gsb0 ;  /* 0x006000001ca879f1 */ /* 0x000fe2000c0410ff */
[----:B------:R-:W-:Y:S01]  /*1ed0*/  UMOV UR30, UR22 ;  /* 0x00000016001e7c82 */ /* 0x000fe20008000000 */
[----:B------:R-:W-:Y:S01]  /*1ee0*/  UMOV UR31, UR23 ;  /* 0x00000017001f7c82 */ /* 0x000fe20008000000 */
[----:B------:R-:W-:Y:S01]  /*1ef0*/  UIADD3 UR22, UR35, 0x2, URZ ;  /* 0x0000000223167890 */ /* 0x000fe2000fffe03f */
[----:B------:R-:W-:Y:S01]  /*1f00*/  UMOV UR23, 0x80000020 ;  /* 0x8000002000177882 */ /* 0x000fe20000000000 */
[----:B------:R-:W-:Y:S02]  /*1f10*/  WARPGROUP.DEPBAR.LE gsb0, 0x0 ;  /* 0x00008000000079c5 */ /* 0x000fe40000010000 */
[----:B------:R-:W-:-:S06]  /*1f20*/  WARPGROUP.ARRIVE ;  /* 0x00000000000079c5 */ /* 0x000fcc0000000000 */
[----:B------:R-:W-:Y:S01]  /*1f30*/  IGMMA.64x16x32.S8.S8 R144, gdesc[UR4], RZ, !UPT, gsb0 ;  /* 0x00600000049079f1 */ /* 0x000fe2000c0410ff */
[----:B------:R-:W-:Y:S01]  /*1f40*/  UIADD3 UR6, UR35, 0x82, URZ ;  /* 0x0000008223067890 */ /* 0x000fe2000fffe03f */
[----:B------:R-:W-:Y:S01]  /*1f50*/  UMOV UR4, UR20 ;  /* 0x0000001400047c82 */ /* 0x000fe20008000000 */
[----:B------:R-:W-:Y:S01]  /*1f60*/  UMOV UR5, UR21 ;  /* 0x0000001500057c82 */ /* 0x000fe20008000000 */
        /* <DEDUP_REMOVED lines=38> */
[----:B------:R-:W-:Y:S03]  /*21d0*/  IGMMA.64x16x32.S8.S8 R184, gdesc[UR20], R184, gsb0 ;  /* 0x0060000014b879f1 */ /* 0x000fe600080410b8 */
[----:B------:R-:W-:Y:S02]  /*21e0*/  WARPGROUP.DEPBAR.LE gsb0, 0x0 ;  /* 0x00008000000079c5 */ /* 0x000fe40000010000 */
[----:B------:R-:W-:-:S06]  /*21f0*/  WARPGROUP.ARRIVE ;  /* 0x00000000000079c5 */ /* 0x000fcc0000000000 */
[----:B------:R-:W-:Y:S03]  /*2200*/  IGMMA.64x16x32.S8.S8 R160, gdesc[UR8], R160, gsb0 ;  /* 0x0060000008a079f1 */ /* 0x000fe600080410a0 */
[----:B------:R-:W-:Y:S02]  /*2210*/  WARPGROUP.DEPBAR.LE gsb0, 0x0 ;  /* 0x00008000000079c5 */ /* 0x000fe40000010000 */
[----:B------:R-:W-:-:S06]  /*2220*/  WARPGROUP.ARRIVE ;  /* 0x00000000000079c5 */ /* 0x000fcc0000000000 */
[----:B------:R-:W-:Y:S01]  /*2230*/  IGMMA.64x16x32.S8.S8 R136, gdesc[UR4], R136, gsb0 ;  /* 0x00600000048879f1 */ /* 0x000fe20008041088 */
[----:B------:R-:W-:Y:S02]  /*2240*/  UIADD3 UR4, UR34, 0x202, URZ ;  /* 0x0000020222047890 */ /* 0x000fe4000fffe03f */
[----:B------:R-:W-:Y:S01]  /*2250*/  UIADD3 UR34, UR34, 0x402, URZ ;  /* 0x0000040222227890 */ /* 0x000fe2000fffe03f */
        /* <DEDUP_REMOVED lines=61> */
[----:B------:R-:W-:Y:S01]  /*2630*/  IGMMA.64x16x32.S8.S8 R168, gdesc[UR20], R168, gsb0 ;  /* 0x0060000014a879f1 */ /* 0x000fe200080410a8 */
[----:B------:R-:W-:Y:S01]  /*2640*/  UMOV UR22, UR30 ;  /* 0x0000001e00167c82 */ /* 0x000fe20008000000 */
[----:B------:R-:W-:Y:S01]  /*2650*/  UMOV UR23, UR31 ;  /* 0x0000001f00177c82 */ /* 0x000fe20008000000 */
        /* <DEDUP_REMOVED lines=19> */
[----:B------:R-:W-:Y:S05]  /*2790*/  @!P1 BRA `(.L_x_22) ;  /* 0x00000010008c9947 */ /* 0x000fea0003800000 */
[----:B------:R-:W-:Y:S02]  /*27a0*/  UIADD3 UR35, UR44, 0x1, URZ ;  /* 0x000000012c237890 */ /* 0x000fe4000fffe03f */
[----:B------:R-:W-:Y:S02]  /*27b0*/  UMOV UR34, UR44 ;  /* 0x0000002c00227c82 */ /* 0x000fe40008000000 */
[----:B------:R-:W-:-:S04]  /*27c0*/  UISETP.NE.AND UP0, UPT, UR35, 0x7, UPT ;  /* 0x000000072300788c */ /* 0x000fc8000bf05270 */
[----:B------:R-:W-:Y:S02]  /*27d0*/  USEL UR4, URZ, 0x1, UP0 ;  /* 0x000000013f047887 */ /* 0x000fe40008000000 */
[----:B------:R-:W-:Y:S02]  /*27e0*/  USEL UR35, UR35, URZ, UP0 ;  /* 0x0000003f23237287 */ /* 0x000fe40008000000 */
[----:B------:R-:W-:-:S06]  /*27f0*/  ULOP3.LUT UR4, UR45, UR4, URZ, 0x3c, !UPT ;  /* 0x000000042d047292 */ /* 0x000fcc000f8e3c3f */
[----:B------:R-:W-:-:S07]  /*2800*/  IMAD.U32 R6, RZ, RZ, UR4 ;  /* 0x00000004ff067e24 */ /* 0x000fce000f8e00ff */
.L_x_29:
[----:B------:R-:W-:Y:S05]  /*2810*/  @!P0 BRA `(.L_x_23) ;  /* 0x0000000000048947 */ /* 0x000fea0003800000 */
[----:B------:R-:W-:Y:S01]  /*2820*/  BPT.TRAP 0x1 ;  /* 0x000000040000795c */ /* 0x000fe20000300000 */
.L_x_23:
[----:B------:R-:W0:Y:S01]  /*2830*/  S2UR UR5, SR_CgaCtaId ;  /* 0x00000000000579c3 */ /* 0x000e220000008800 */
[----:B------:R-:W-:Y:S01]  /*2840*/  UMOV UR4, 0x400 ;  /* 0x0000040000047882 */ /* 0x000fe20000000000 */
[----:B------:R-:W-:Y:S01]  /*2850*/  IMAD.U32 R4, RZ, RZ, UR35 ;  /* 0x00000023ff047e24 */ /* 0x000fe2000f8e00ff */
[----:B------:R-:W-:Y:S01]  /*2860*/  SHF.L.U32 R3, R6, 0x1f, RZ ;  /* 0x0000001f06037819 */ /* 0x000fe200000006ff */
[----:B0-----:R-:W-:-:S06]  /*2870*/  ULEA UR4, UR5, UR4, 0x18 ;  /* 0x0000000405047291 */ /* 0x001fcc000f8ec03f */
[----:B------:R-:W-:-:S04]  /*2880*/  IMAD.U32 R5, RZ, RZ, UR4 ;  /* 0x00000004ff057e24 */ /* 0x000fc8000f8e00ff */
[----:B------:R-:W-:-:S04]  /*2890*/  IMAD R4, R4, 0x8, R5 ;  /* 0x0000000804047824 */ /* 0x000fc800078e0205 */
[----:B------:R0:W1:Y:S01]  /*28a0*/  SYNCS.PHASECHK.TRANS64.TRYWAIT P1, [R4+URZ], R3 ;  /* 0x00000003040075a7 */ /* 0x000062000802017f */
[----:B------:R-:W-:Y:S05]  /*28b0*/  @!P0 BRA `(.L_x_24) ;  /* 0x0000000000048947 */ /* 0x000fea0003800000 */
[----:B------:R-:W-:Y:S01]  /*28c0*/  BPT.TRAP 0x1 ;  /* 0x000000040000795c */ /* 0x000fe20000300000 */
.L_x_24:
[----:B-1----:R-:W-:Y:S05]  /*28d0*/  @P1 BRA `(.L_x_25) ;  /* 0x0000000000081947 */ /* 0x002fea0003800000 */
[----:B------:R-:W1:Y:S02]  /*28e0*/  SYNCS.PHASECHK.TRANS64.TRYWAIT P1, [R4+URZ], R3 ;  /* 0x00000003040075a7 */ /* 0x000e64000802017f */
[----:B-1----:R-:W-:Y:S05]  /*28f0*/  @!P1 BRA `(.L_x_26) ;  /* 0x000000c800389947 */ /* 0x002fea0003800000 */
.L_x_25:
[----:B------:R-:W-:Y:S01]  /*2900*/  UIMAD UR52, UR35, 0x600, UR32 ;  /* 0x00000600233478a4 */ /* 0x000fe2000f8e0220 */
[----:B------:R-:W-:Y:S01]  /*2910*/  WARPGROUP.ARRIVE ;  /* 0x00000000000079c5 */ /* 0x000fe20000000000 */
[----:B------:R-:W-:Y:S01]  /*2920*/  UIMAD UR53, UR35, 0x1c0, UR33 ;  /* 0x000001c0233578a4 */ /* 0x000fe2000f8e0221 */
[----:B------:R-:W-:Y:S01]  /*2930*/  UMOV UR25, 0x80000020 ;  /* 0x8000002000197882 */ /* 0x000fe20000000000 */
[----:B------:R-:W-:Y:S02]  /*2940*/  UMOV UR27, 0x80000020 ;  /* 0x80000020001b7882 */ /* 0x000fe40000000000 */
[----:B------:R-:W-:Y:S01]  /*2950*/  UIADD3 UR22, UR53, 0x40, URZ ;  /* 0x0000004035167890 */ /* 0x000fe2000fffe03f */
[----:B------:R-:W-:Y:S02]  /*2960*/  UMOV UR24, UR52 ;  /* 0x0000003400187c82 */ /* 0x000fe40008000000 */
[----:B------:R-:W-:Y:S01]  /*2970*/  UMOV UR26, UR53 ;  /* 0x00000035001a7c82 */ /* 0x000fe20008000000 */
[----:B------:R-:W-:Y:S01]  /*2980*/  UMOV UR20, UR24 ;  /* 0x0000001800147c82 */ /* 0x000fe20008000000 */
[----:B------:R-:W-:Y:S01]  /*2990*/  IGMMA.64x16x32.S8.S8 R184, gdesc[UR24], R184, gsb0 ;  /* 0x0060000018b879f1 */ /* 0x000fe200080410b8 */
[----:B------:R-:W-:Y:S01]  /*29a0*/  UMOV UR21, UR25 ;  /* 0x0000001900157c82 */ /* 0x000fe20008000000 */
[----:B------:R-:W-:Y:S01]  /*29b0*/  UMOV UR23, 0x80000020 ;  /* 0x8000002000177882 */ /* 0x000fe20000000000 */
[----:B------:R-:W-:Y:S01]  /*29c0*/  UIADD3 UR18, UR53, 0x80, URZ ;  /* 0x0000008035127890 */ /* 0x000fe2000fffe03f */
[----:B------:R-:W-:Y:S01]  /*29d0*/  UMOV UR16, UR24 ;  /* 0x0000001800107c82 */ /* 0x000fe20008000000 */
        /* <DEDUP_REMOVED lines=90> */
[----:B------:R-:W-:Y:S01]  /*2f80*/  UIADD3 UR30, UR53, 0x182, URZ ;  /* 0x00000182351e7890 */ /* 0x000fe2000fffe03f */
[----:B------:R-:W-:Y:S01]  /*2f90*/  UMOV UR31, 0x80000020 ;  /* 0x80000020001f7882 */ /* 0x000fe20000000000 */
[----:B------:R-:W-:Y:S02]  /*2fa0*/  WARPGROUP.DEPBAR.LE gsb0, 0x0 ;  /* 0x00008000000079c5 */ /* 0x000fe40000010000 */
[----:B------:R-:W-:-:S06]  /*2fb0*/  WARPGROUP.ARRIVE ;  /* 0x00000000000079c5 */ /* 0x000fcc0000000000 */
[----:B------:R-:W-:Y:S01]  /*2fc0*/  IGMMA.64x16x32.S8.S8 R144, gdesc[UR20], R144, gsb0 ;  /* 0x00600000149079f1 */ /* 0x000fe20008041090 */
        /* <DEDUP_REMOVED lines=10> */
[----:B------:R-:W-:Y:S02]  /*3070*/  UIADD3 UR12, UR52, 0x2, URZ ;  /* 0x00000002340c7890 */ /* 0x000fe4000fffe03f */
        /* <DEDUP_REMOVED lines=16> */
[----:B------:R-:W-:Y:S01]  /*3180*/  UMOV UR24, UR12 ;  /* 0x0000000c00187c82 */ /* 0x000fe20008000000 */
[----:B------:R-:W-:Y:S01]  /*3190*/  UMOV UR25, 0x80000020 ;  /* 0x8000002000197882 */ /* 0x000fe20000000000 */
        /* <DEDUP_REMOVED lines=109> */
[----:B------:R-:W-:Y:S01]  /*3870*/  BPT.TRAP 0x1 ;  /* 0x000000040000795c */ /* 0x000fe20000300000 */
.L_x_27:
[----:B------:R-:W-:Y:S01]  /*3880*/  ISETP.NE.AND P1, PT, R18, RZ, PT ;  /* 0x000000ff1200720c */ /* 0x000fe20003f25270 */
[----:B01----:R-:W-:Y:S01]  /*3890*/  IMAD.U32 R4, RZ, RZ, UR34 ;  /* 0x00000022ff047e24 */ /* 0x003fe2000f8e00ff */
[----:B------:R-:W-:-:S11]  /*38a0*/  UISETP.GT.U32.AND UP0, UPT, UR36, 0x1, UPT ;  /* 0x000000012400788c */ /* 0x000fd6000bf04070 */
[----:B------:R-:W-:-:S04]  /*38b0*/  @P1 IMAD R3, R4, 0x8, R5 ;  /* 0x0000000804031824 */ /* 0x000fc800078e0205 */
[----:B------:R-:W-:-:S05]  /*38c0*/  @P1 VIADD R4, R3, 0x38 ;  /* 0x0000003803041836 */ /* 0x000fca0000000000 */
[----:B------:R-:W-:-:S04]  /*38d0*/  @P1 PRMT R4, R19, 0x654, R4 ;  /* 0x0000065413041816 */ /* 0x000fc80000000004 */
[----:B------:R0:W-:Y:S01]  /*38e0*/  @P1 SYNCS.ARRIVE.TRANS64.RED.A1T0 RZ, [R4+URZ], RZ ;  /* 0x000000ff04ff19a7 */ /* 0x0001e2000810043f */
[----:B------:R-:W-:-:S13]  /*38f0*/  PLOP3.LUT P1, PT, PT, PT, UP0, 0x80, 0x0 ;  /* 0x000000000000781c */ /* 0x000fda0003f2f008 */
[----:B0-----:R-:W-:Y:S05]  /*3900*/  @P1 BRA `(.L_x_28) ;  /* 0x0000000000041947 */ /* 0x001fea0003800000 */
[----:B------:R-:W-:Y:S01]  /*3910*/  BPT.TRAP 0x1 ;  /* 0x000000040000795c */ /* 0x000fe20000300000 */
.L_x_28:
[----:B------:R-:W-:Y:S01]  /*3920*/  UIADD3 UR35, UR35, 0x1, URZ ;  /* 0x0000000123237890 */ /* 0x000fe2000fffe03f */
[C---:B------:R-:W-:Y:S01]  /*3930*/  ISETP.GT.AND P1, PT, R0.reuse, 0x1, PT ;  /* 0x000000010000780c */ /* 0x040fe20003f24270 */
[----:B------:R-:W-:Y:S01]  /*3940*/  UIADD3 UR34, UR34, 0x1, URZ ;  /* 0x0000000122227890 */ /* 0x000fe2000fffe03f */
[----:B------:R-:W-:Y:S01]  /*3950*/  VIADD R0, R0, 0xffffffff ;  /* 0xffffffff00007836 */ /* 0x000fe20000000000 */
[----:B------:R-:W-:Y:S02]  /*3960*/  UISETP.NE.AND UP0, UPT, UR35, 0x7, UPT ;  /* 0x000000072300788c */ /* 0x000fe4000bf05270 */
[----:B------:R-:W-:Y:S02]  /*3970*/  UISETP.NE.AND UP1, UPT, UR34, 0x7, UPT ;  /* 0x000000072200788c */ /* 0x000fe4000bf25270 */
[----:B------:R-:W-:Y:S02]  /*3980*/  USEL UR4, URZ, 0x1, UP0 ;  /* 0x000000013f047887 */ /* 0x000fe40008000000 */
[----:B------:R-:W-:-:S02]  /*3990*/  USEL UR35, UR35, URZ, UP0 ;  /* 0x0000003f23237287 */ /* 0x000fc40008000000 */
[----:B------:R-:W-:Y:S02]  /*39a0*/  USEL UR34, UR34, URZ, UP1 ;  /* 0x0000003f22227287 */ /* 0x000fe40008800000 */
[----:B------:R-:W-:Y:S01]  /*39b0*/  LOP3.LUT R6, R6, UR4, RZ, 0x3c, !PT ;  /* 0x0000000406067c12 */ /* 0x000fe2000f8e3cff */
[----:B------:R-:W-:Y:S09]  /*39c0*/  @P1 BRA `(.L_x_29) ;  /* 0xffffffec00901947 */ /* 0x000ff2000383ffff */
.L_x_22:
[----:B------:R-:W0:Y:S02]  /*39d0*/  LDC R0, c[0x0][0x28c] ;  /* 0x0000a300ff007b82 */ /* 0x000e240000000800 */
[----:B0-----:R-:W-:-:S13]  /*39e0*/  ISETP.GE.AND P1, PT, R0, 0x1, PT ;  /* 0x000000010000780c */ /* 0x001fda0003f26270 */
[----:B------:R-:W-:Y:S05]  /*39f0*/  @!P1 BRA `(.L_x_30) ;  /* 0x00000000005c9947 */ /* 0x000fea0003800000 */
[----:B------:R-:W-:Y:S05]  /*3a00*/  @!P0 BRA `(.L_x_31) ;  /* 0x0000000000048947 */ /* 0x000fea0003800000 */
[----:B------:R-:W-:Y:S01]  /*3a10*/  BPT.TRAP 0x1 ;  /* 0x000000040000795c */ /* 0x000fe20000300000 */
.L_x_31:
[----:B------:R-:W-:Y:S01]  /*3a20*/  ISETP.NE.AND P0, PT, R18, RZ, PT ;  /* 0x000000ff1200720c */ /* 0x000fe20003f05270 */
[----:B------:R-:W-:-:S12]  /*3a30*/  BSSY B0, `(.L_x_32) ;  /* 0x000000f000007945 */ /* 0x000fd80003800000 */
[----:B------:R-:W-:Y:S05]  /*3a40*/  @!P0 BRA `(.L_x_33) ;  /* 0x0000000000348947 */ /* 0x000fea0003800000 */
[----:B------:R-:W-:-:S04]  /*3a50*/  UISETP.LT.AND UP0, UPT, UR46, 0x1, UPT ;  /* 0x000000012e00788c */ /* 0x000fc8000bf01270 */
[----:B------:R-:W-:-:S04]  /*3a60*/  USEL UR6, UR46, 0x1, UP0 ;  /* 0x000000012e067887 */ /* 0x000fc80008000000 */
[----:B------:R-:W-:-:S04]  /*3a70*/  UIADD3 UR6, UR44, UR46, -UR6 ;  /* 0x0000002e2c067290 */ /* 0x000fc8000fffe806 */
[----:B------:R-:W-:-:S04]  /*3a80*/  UIMAD.WIDE.U32 UR4, UR6, 0x24924925, URZ ;  /* 0x24924925060478a5 */ /* 0x000fc8000f8e003f */
[----:B------:R-:W-:-:S04]  /*3a90*/  UIADD3 UR4, UR6, -UR5, URZ ;  /* 0x8000000506047290 */ /* 0x000fc8000fffe03f */
[----:B------:R-:W-:-:S04]  /*3aa0*/  ULEA.HI UR4, UR4, UR5, URZ, 0x1f ;  /* 0x0000000504047291 */ /* 0x000fc8000f8ff83f */
[----:B------:R-:W-:-:S04]  /*3ab0*/  USHF.R.U32.HI UR4, URZ, 0x2, UR4 ;  /* 0x000000023f047899 */ /* 0x000fc80008011604 */
[----:B------:R-:W-:-:S06]  /*3ac0*/  UIMAD UR4, UR4, -0x7, UR6 ;  /* 0xfffffff9040478a4 */ /* 0x000fcc000f8e0206 */
[----:B------:R-:W-:-:S04]  /*3ad0*/  IMAD.U32 R0, RZ, RZ, UR4 ;  /* 0x00000004ff007e24 */ /* 0x000fc8000f8e00ff */
[----:B------:R-:W-:-:S04]  /*3ae0*/  IMAD R0, R0, 0x8, R5 ;  /* 0x0000000800007824 */ /* 0x000fc800078e0205 */
[----:B------:R-:W-:-:S05]  /*3af0*/  VIADD R0, R0, 0x38 ;  /* 0x0000003800007836 */ /* 0x000fca0000000000 */
[----:B------:R-:W-:-:S04]  /*3b00*/  PRMT R0, R19, 0x654, R0 ;  /* 0x0000065413007816 */ /* 0x000fc80000000000 */
[----:B------:R0:W-:Y:S03]  /*3b10*/  SYNCS.ARRIVE.TRANS64.RED.A1T0 RZ, [R0+URZ], RZ ;  /* 0x000000ff00ff79a7 */ /* 0x0001e6000810043f */
.L_x_33:
[----:B------:R-:W-:Y:S05]  /*3b20*/  BSYNC B0 ;  /* 0x0000000000007941 */ /* 0x000fea0003800000 */
.L_x_32:
[----:B------:R-:W-:-:S06]  /*3b30*/  UISETP.GT.U32.AND UP0, UPT, UR36, 0x1, UPT ;  /* 0x000000012400788c */ /* 0x000fcc000bf04070 */
[----:B------:R-:W-:-:S13]  /*3b40*/  PLOP3.LUT P0, PT, PT, PT, UP0, 0x80, 0x0 ;  /* 0x000000000000781c */ /* 0x000fda0003f0f008 */
[----:B------:R-:W-:Y:S05]  /*3b50*/  @P0 BRA `(.L_x_30) ;  /* 0x0000000000040947 */ /* 0x000fea0003800000 */
[----:B------:R-:W-:Y:S01]  /*3b60*/  BPT.TRAP 0x1 ;  /* 0x000000040000795c */ /* 0x000fe20000300000 */
.L_x_30:
[C---:B0-----:R-:W-:Y:S01]  /*3b70*/  LOP3.LUT R0, R2.reuse, 0x3, RZ, 0xc0, !PT ;  /* 0x0000000302007812 */ /* 0x041fe200078ec0ff */
[----:B------:R-:W-:Y:S01]  /*3b80*/  IMAD.MOV.U32 R3, RZ, RZ, -0x2 ;  /* 0xfffffffeff037424 */ /* 0x000fe200078e00ff */
[----:B------:R-:W-:Y:S01]  /*3b90*/  ULDC UR7, c[0x0][0x288] ;  /* 0x0000a20000077ab9 */ /* 0x000fe20000000800 */
[----:B------:R-:W-:Y:S01]  /*3ba0*/  UIMAD UR48, UR48, 0x70, URZ ;  /* 0x00000070303078a4 */ /* 0x000fe2000f8e023f */
[----:B------:R-:W-:Y:S01]  /*3bb0*/  LOP3.LUT R4, R2, 0x60, RZ, 0xc0, !PT ;  /* 0x0000006002047812 */ /* 0x000fe200078ec0ff */
[----:B------:R-:W-:Y:S01]  /*3bc0*/  IMAD R10, R0, R3, UR7 ;  /* 0x00000007000a7e24 */ /* 0x000fe2000f8e0203 */
[--C-:B------:R-:W-:Y:S01]  /*3bd0*/  SHF.R.U32.HI R0, RZ, 0x7, R2.reuse ;  /* 0x00000007ff007819 */ /* 0x100fe20000011602 */
[----:B------:R-:W-:Y:S01]  /*3be0*/  UIMAD.WIDE UR8, UR49, 0x180, URZ ;  /* 0x00000180310878a5 */ /* 0x000fe2000f8e023f */
[----:B------:R-:W-:Y:S01]  /*3bf0*/  SHF.R.U32.HI R3, RZ, 0x2, R2 ;  /* 0x00000002ff037819 */ /* 0x000fe20000011602 */
[----:B------:R-:W-:Y:S01]  /*3c00*/  UIMAD UR49, UR49, 0x180, URZ ;  /* 0x00000180313178a4 */ /* 0x000fe2000f8e023f */
[----:B------:R-:W-:Y:S01]  /*3c10*/  LOP3.LUT R0, R0, 0x1, RZ, 0xc0, !PT ;  /* 0x0000000100007812 */ /* 0x000fe200078ec0ff */
[----:B------:R-:W-:Y:S01]  /*3c20*/  UISETP.GE.AND UP0, UPT, UR48, UR7, UPT ;  /* 0x000000073000728c */ /* 0x000fe2000bf06270 */
[----:B------:R-:W-:Y:S01]  /*3c30*/  IMAD.SHL.U32 R8, R2, 0x2, RZ ;  /* 0x0000000202087824 */ /* 0x000fe200078e00ff */
[----:B------:R-:W-:Y:S01]  /*3c40*/  UIADD3 UR44, UR46, UR44, URZ ;  /* 0x0000002c2e2c7290 */ /* 0x000fe2000fffe03f */
[----:B------:R-:W-:Y:S01]  /*3c50*/  IMAD.U32 R9, RZ, RZ, UR48 ;  /* 0x00000030ff097e24 */ /* 0x000fe2000f8e00ff */
[----:B------:R-:W-:Y:S01]  /*3c60*/  ULDC UR12, c[0x0][0x284] ;  /* 0x0000a100000c7ab9 */ /* 0x000fe20000000800 */
[----:B------:R-:W-:Y:S01]  /*3c70*/  IMAD.SHL.U32 R6, R0, 0x40, RZ ;  /* 0x0000004000067824 */ /* 0x000fe200078e00ff */
[----:B------:R-:W-:Y:S01]  /*3c80*/  UISETP.GE.OR UP0, UPT, UR49, UR12, UP0 ;  /* 0x0000000c3100728c */ /* 0x000fe20008706670 */
[----:B------:R-:W-:Y:S01]  /*3c90*/  LOP3.LUT R3, R3, 0x7, RZ, 0xc0, !PT ;  /* 0x0000000703037812 */ /* 0x000fe200078ec0ff */
[----:B------:R-:W-:Y:S01]  /*3ca0*/  UISETP.GT.U32.AND UP1, UPT, UR44, 0x6, UPT ;  /* 0x000000062c00788c */ /* 0x000fe2000bf24070 */
[----:B------:R-:W-:Y:S01]  /*3cb0*/  SHF.R.U32.HI R7, RZ, 0x1, R4 ;  /* 0x00000001ff077819 */ /* 0x000fe20000011604 */
[----:B------:R-:W-:Y:S01]  /*3cc0*/  UIMAD.WIDE.U32 UR4, UR44, 0x24924925, URZ ;  /* 0x249249252c0478a5 */ /* 0x000fe2000f8e003f */
[----:B------:R-:W-:Y:S01]  /*3cd0*/  LOP3.LUT R8, R9, 0x6, R8, 0xf8, !PT ;  /* 0x0000000609087812 */ /* 0x000fe200078ef808 */
[----:B------:R-:W-:Y:S01]  /*3ce0*/  USHF.R.S32.HI UR13, URZ, 0x1f, UR47 ;  /* 0x0000001f3f0d7899 */ /* 0x000fe2000801142f */
[--C-:B------:R-:W-:Y:S01]  /*3cf0*/  LOP3.LUT R6, R6, 0x40, R3.reuse, 0xe2, !PT ;  /* 0x0000004006067812 */ /* 0x100fe200078ee203 */
[----:B------:R-:W-:Y:S01]  /*3d00*/  ULDC.64 UR10, c[0x0][0x5d0] ;  /* 0x00017400000a7ab9 */ /* 0x000fe20000000a00 */
[----:B------:R-:W-:Y:S01]  /*3d10*/  UISETP.LT.U32.AND UP1, UPT, UR46, 0x7, UP1 ;  /* 0x000000072e00788c */ /* 0x000fe20008f21070 */
[----:B------:R-:W-:Y:S01]  /*3d20*/  IADD3 R3, RZ, -R7, -R3 ;  /* 0x80000007ff037210 */ /* 0x000fe20007ffe803 */
[----:B------:R-:W-:Y:S01]  /*3d30*/  UIADD3 UR4, UR44, -UR5, URZ ;  /* 0x800000052c047290 */ /* 0x000fe2000fffe03f */
[----:B------:R-:W-:Y:S01]  /*3d40*/  PLOP3.LUT P0, PT, PT, PT, UP0, 0x80, 0x0 ;  /* 0x000000000000781c */ /* 0x000fe20003f0f008 */
[----:B------:R-:W-:Y:S01]  /*3d50*/  UISETP.GE.U32.AND UP2, UPT, UR46, 0x7, UPT ;  /* 0x000000072e00788c */ /* 0x000fe2000bf46070 */
[----:B------:R-:W-:Y:S01]  /*3d60*/  SHF.R.S32.HI R9, RZ, 0x1f, R8 ;  /* 0x0000001fff097819 */ /* 0x000fe20000011408 */
[----:B------:R-:W-:-:S02]  /*3d70*/  UIMAD UR6, UR13, UR10, URZ ;  /* 0x0000000a0d0672a4 */ /* 0x000fc4000f8e023f */
[----:B------:R-:W-:Y:S01]  /*3d80*/  IMAD.U32 R5, RZ, RZ, UR10 ;  /* 0x0000000aff057e24 */ /* 0x000fe2000f8e00ff */
[----:B------:R-:W-:Y:S01]  /*3d90*/  USEL UR7, URZ, 0x1, !UP1 ;  /* 0x000000013f077887 */ /* 0x000fe2000c800000 */
[----:B------:R-:W-:Y:S01]  /*3da0*/  IMAD R3, R0, -0x40, R3 ;  /* 0xffffffc000037824 */ /* 0x000fe200078e0203 */
[----:B------:R-:W-:Y:S01]  /*3db0*/  ULEA.HI UR4, UR4, UR5, URZ, 0x1f ;  /* 0x0000000504047291 */ /* 0x000fe2000f8ff83f */
[----:B------:R-:W-:Y:S01]  /*3dc0*/  IMAD.U32 R0, RZ, RZ, UR12 ;  /* 0x0000000cff007e24 */ /* 0x000fe2000f8e00ff */
[----:B------:R-:W-:Y:S02]  /*3dd0*/  UIMAD UR6, UR47, UR11, UR6 ;  /* 0x0000000b2f0672a4 */ /* 0x000fe4000f8e0206 */
[----:B------:R-:W-:Y:S01]  /*3de0*/  IMAD.WIDE.U32 R4, R5, UR47, R8 ;  /* 0x0000002f05047c25 */ /* 0x000fe2000f8e0008 */
[----:B------:R-:W-:Y:S01]  /*3df0*/  ULOP3.LUT UR45, UR45, UR7, URZ, 0x3c, !UPT ;  /* 0x000000072d2d7292 */ /* 0x000fe2000f8e3c3f */
[----:B------:R-:W-:Y:S01]  /*3e00*/  LOP3.LUT R201, R6, UR8, R7, 0xfe, !PT ;  /* 0x0000000806c97c12 */ /* 0x000fe2000f8efe07 */
[----:B------:R-:W-:Y:S01]  /*3e10*/  USHF.R.U32.HI UR4, URZ, 0x2, UR4 ;  /* 0x000000023f047899 */ /* 0x000fe20008011604 */
[----:B------:R-:W-:Y:S01]  /*3e20*/  IADD3 R3, R0, -UR49, R3 ;  /* 0x8000003100037c10 */ /* 0x000fe2000fffe003 */
[----:B------:R-:W-:Y:S01]  /*3e30*/  VIADD R5, R5, UR6 ;  /* 0x0000000605057c36 */ /* 0x000fe20008000000 */
[----:B------:R-:W-:Y:S01]  /*3e40*/  UMOV UR49, 0xffffffff ;  /* 0xffffffff00317882 */ /* 0x000fe20000000000 */
[----:B------:R-:W-:Y:S01]  /*3e50*/  @UP2 ULOP3.LUT UR45, UR45, 0x1, UR4, 0x78, !UPT ;  /* 0x000000012d2d2892 */ /* 0x000fe2000f8e7804 */
[----:B------:R-:W-:Y:S01]  /*3e60*/  VIADD R0, R10, -UR48 ;  /* 0x800000300a007c36 */ /* 0x000fe20008000000 */
[----:B------:R-:W-:Y:S01]  /*3e70*/  UIMAD UR44, UR4, -0x7, UR44 ;  /* 0xfffffff9042c78a4 */ /* 0x000fe2000f8e022c */
[----:B------:R-:W-:Y:S11]  /*3e80*/  @P0 BRA `(.L_x_34) ;  /* 0x0000009000dc0947 */ /* 0x000ff60003800000 */
[----:B------:R-:W0:Y:S01]  /*3e90*/  LDC.64 R226, c[0x0][0x5c8] ;  /* 0x00017200ffe27b82 */ /* 0x000e220000000a00 */
[----:B-----5:R-:W-:Y:S01]  /*3ea0*/  ISETP.NE.AND P0, PT, R193, RZ, PT ;  /* 0x000000ffc100720c */ /* 0x020fe20003f05270 */
[----:B------:R-:W-:Y:S01]  /*3eb0*/  BSSY B0, `(.L_x_34) ;  /* 0x0000934000007945 */ /* 0x000fe20003800000 */
[----:B0-----:R-:W-:Y:S02]  /*3ec0*/  IMAD R10, R226, UR9, RZ ;  /* 0x00000009e20a7c24 */ /* 0x001fe4000f8e02ff */
[----:B------:R-:W-:-:S04]  /*3ed0*/  IMAD.WIDE.U32 R6, R201, R226, R4 ;  /* 0x000000e2c9067225 */ /* 0x000fc800078e0004 */
[----:B------:R-:W-:-:S04]  /*3ee0*/  IMAD R5, R201, R227, R10 ;  /* 0x000000e3c9057224 */ /* 0x000fc800078e020a */
[----:B------:R-:W-:Y:S01]  /*3ef0*/  IMAD.IADD R200, R7, 0x1, R5 ;  /* 0x0000000107c87824 */ /* 0x000fe200078e0205 */
[----:B------:R-:W-:Y:S06]  /*3f00*/  @!P0 BRA `(.L_x_35) ;  /* 0x0000006000888947 */ /* 0x000fec0003800000 */
[----:B------:R-:W0:Y:S01]  /*3f10*/  LDC.64 R196, c[0x0][0x5b0] ;  /* 0x00016c00ffc47b82 */ /* 0x000e220000000a00 */
[----:B------:R-:W-:Y:S01]  /*3f20*/  ULDC.64 UR6, c[0x0][0x5b8] ;  /* 0x00016e0000067ab9 */ /* 0x000fe20000000a00 */
[----:B------:R-:W-:Y:S01]  /*3f30*/  ISETP.GE.AND P0, PT, R3, 0x1, PT ;  /* 0x000000010300780c */ /* 0x000fe20003f06270 */
[----:B------:R-:W-:Y:S02]  /*3f40*/  UIMAD UR4, UR13, UR6, URZ ;  /* 0x000000060d0472a4 */ /* 0x000fe4000f8e023f */
[----:B------:R-:W-:Y:S01]  /*3f50*/  IMAD.U32 R5, RZ, RZ, UR6 ;  /* 0x00000006ff057e24 */ /* 0x000fe2000f8e00ff */
[----:B------:R-:W-:Y:S01]  /*3f60*/  IADD3 R205, P2, R201, 0x80, RZ ;  /* 0x00000080c9cd7810 */ /* 0x000fe20007f5e0ff */
[----:B------:R-:W-:Y:S01]  /*3f70*/  BSSY B1, `(.L_x_36) ;  /* 0x0000018000017945 */ /* 0x000fe20003800000 */
[----:B------:R-:W-:Y:S01]  /*3f80*/  UIMAD UR4, UR47, UR7, UR4 ;  /* 0x000000072f0472a4 */ /* 0x000fe2000f8e0204 */
[----:B------:R-:W1:Y:S01]  /*3f90*/  LDC.64 R198, c[0x0][0x5a8] ;  /* 0x00016a00ffc67b82 */ /* 0x000e620000000a00 */
[----:B------:R-:W-:Y:S01]  /*3fa0*/  IMAD.WIDE.U32 R8, R5, UR47, R8 ;  /* 0x0000002f05087c25 */ /* 0x000fe2000f8e0008 */
[----:B------:R-:W-:-:S02]  /*3fb0*/  ISETP.LT.OR P1, PT, R0, 0x1, !P0 ;  /* 0x000000010000780c */ /* 0x000fc40004721670 */
[----:B------:R-:W-:Y:S01]  /*3fc0*/  IADD3 R5, P3, R201, 0x100, RZ ;  /* 0x00000100c9057810 */ /* 0x000fe20007f7e0ff */
[----:B------:R-:W-:Y:S02]  /*3fd0*/  VIADD R21, R9, UR4 ;  /* 0x0000000409157c36 */ /* 0x000fe40008000000 */
[----:B------:R-:W-:Y:S02]  /*3fe0*/  IMAD.MOV.U32 R20, RZ, RZ, R8 ;  /* 0x000000ffff147224 */ /* 0x000fe400078e0008 */
[----:B------:R-:W-:Y:S02]  /*3ff0*/  IMAD.X R13, RZ, RZ, UR9, P2 ;  /* 0x00000009ff0d7e24 */ /* 0x000fe400090e06ff */
[----:B------:R-:W-:Y:S01]  /*4000*/  IMAD.X R207, RZ, RZ, UR9, P3 ;  /* 0x00000009ffcf7e24 */ /* 0x000fe200098e06ff */
[----:B------:R-:W-:Y:S01]  /*4010*/  ISETP.GE.AND P3, PT, R3, 0x89, PT ;  /* 0x000000890300780c */ /* 0x000fe20003f66270 */
[C---:B0-----:R-:W-:Y:S01]  /*4020*/  IMAD R4, R196.reuse, UR9, RZ ;  /* 0x00000009c4047c24 */ /* 0x041fe2000f8e02ff */
[----:B------:R-:W-:Y:S01]  /*4030*/  SHF.L.U64.HI R203, R196, 0x3, R197 ;  /* 0x00000003c4cb7819 */ /* 0x000fe200000102c5 */
[----:B------:R-:W-:-:S04]  /*4040*/  IMAD.WIDE.U32 R10, R201, R196, R20 ;  /* 0x000000c4c90a7225 */ /* 0x000fc800078e0014 */
[----:B------:R-:W-:Y:S02]  /*4050*/  IMAD R195, R201, R197, R4 ;  /* 0x000000c5c9c37224 */ /* 0x000fe400078e0204 */
[----:B------:R-:W-:Y:S01]  /*4060*/  IMAD.SHL.U32 R202, R196, 0x8, RZ ;  /* 0x00000008c4ca7824 */ /* 0x000fe200078e00ff */
[----:B-1----:R-:W-:Y:S01]  /*4070*/  IADD3 R14, P2, R10, R198, RZ ;  /* 0x000000c60a0e7210 */ /* 0x002fe20007f5e0ff */
[-C--:B------:R-:W-:Y:S02]  /*4080*/  IMAD R204, R13, R196.reuse, RZ ;  /* 0x000000c40dcc7224 */ /* 0x080fe400078e02ff */
[-C--:B------:R-:W-:Y:S01]  /*4090*/  IMAD R4, R207, R196.reuse, RZ ;  /* 0x000000c4cf047224 */ /* 0x080fe200078e02ff */
[----:B------:R-:W-:Y:S01]  /*40a0*/  IADD3.X R15, R199, R11, R195, P2, !PT ;  /* 0x0000000bc70f7210 */ /* 0x000fe200017fe4c3 */
[----:B------:R-:W-:Y:S02]  /*40b0*/  IMAD R204, R205, R197, R204 ;  /* 0x000000c5cdcc7224 */ /* 0x000fe400078e02cc */
[----:B------:R-:W-:Y:S01]  /*40c0*/  IMAD.WIDE.U32 R12, R201, R196, R202 ;  /* 0x000000c4c90c7225 */ /* 0x000fe200078e00ca */
[----:B------:R-:W-:Y:S06]  /*40d0*/  @P1 BRA `(.L_x_37) ;  /* 0x0000000000041947 */ /* 0x000fec0003800000 */
[----:B------:R0:W5:Y:S02]  /*40e0*/  LDG.E.U8 R194, desc[UR50][R14.64] ;  /* 0x000000320ec27981 */ /* 0x000164000c1e1100 */
.L_x_37:
[----:B------:R-:W-:Y:S05]  /*40f0*/  BSYNC B1 ;  /* 0x0000000000017941 */ /* 0x000fea0003800000 */
.L_x_36:
[----:B------:R-:W-:Y:S01]  /*4100*/  ULDC.64 UR4, c[0x0][0x5c0] ;  /* 0x0001700000047ab9 */ /* 0x000fe20000000a00 */
[----:B------:R-:W-:Y:S01]  /*4110*/  ISETP.LT.OR P2, PT, R0, 0x1, !P3 ;  /* 0x000000010000780c */ /* 0x000fe20005f41670 */
[----:B------:R-:W-:Y:S01]  /*4120*/  IMAD.IADD R9, R195, 0x1, R13 ;  /* 0x00000001c3097824 */ /* 0x000fe200078e020d */
[----:B------:R-:W-:Y:S01]  /*4130*/  IADD3 R6, P6, R6, UR4, RZ ;  /* 0x0000000406067c10 */ /* 0x000fe2000ffde0ff */
[----:B------:R-:W-:Y:S01]  /*4140*/  IMAD.WIDE.U32 R10, R205, R196, R202 ;  /* 0x000000c4cd0a7225 */ /* 0x000fe200078e00ca */
[-C--:B------:R-:W-:Y:S01]  /*4150*/  IADD3 R12, P4, P5, R8, R198.reuse, R12 ;  /* 0x000000c6080c7210 */ /* 0x080fe20007d9e00c */
[----:B------:R-:W-:Y:S01]  /*4160*/  BSSY B1, `(.L_x_38) ;  /* 0x0000022000017945 */ /* 0x000fe20003800000 */
[----:B------:R-:W-:Y:S01]  /*4170*/  IADD3.X R7, R200, UR5, RZ, P6, !PT ;  /* 0x00000005c8077c10 */ /* 0x000fe2000b7fe4ff */
[----:B------:R-:W-:Y:S01]  /*4180*/  IMAD.IADD R11, R204, 0x1, R11 ;  /* 0x00000001cc0b7824 */ /* 0x000fe200078e020b */
[----:B------:R-:W-:Y:S01]  /*4190*/  ISETP.LT.OR P6, PT, R0, 0x2, !P3 ;  /* 0x000000020000780c */ /* 0x000fe20005fc1670 */
[----:B------:R-:W-:Y:S01]  /*41a0*/  IMAD.U32 R201, RZ, RZ, UR41 ;  /* 0x00000029ffc97e24 */ /* 0x000fe2000f8e00ff */
[----:B------:R-:W-:Y:S01]  /*41b0*/  IADD3.X R13, R21, R199, R9, P4, P5 ;  /* 0x000000c7150d7210 */ /* 0x000fe200027ea409 */
[----:B------:R-:W-:Y:S01]  /*41c0*/  IMAD R4, R5, R197, R4 ;  /* 0x000000c505047224 */ /* 0x000fe200078e0204 */
[----:B------:R-:W-:Y:S01]  /*41d0*/  IADD3 R10, P4, P5, R8, R198, R10 ;  /* 0x000000c6080a7210 */ /* 0x000fe20007d9e00a */
[----:B------:R-:W-:Y:S01]  /*41e0*/  IMAD.U32 R195, RZ, RZ, UR40 ;  /* 0x00000028ffc37e24 */ /* 0x000fe2000f8e00ff */
[----:B-----5:R-:W-:Y:S01]  /*41f0*/  LOP3.LUT R9, R194, 0xffff, RZ, 0xc0, !PT ;  /* 0x0000ffffc2097812 */ /* 0x020fe200078ec0ff */
[----:B------:R-:W-:Y:S01]  /*4200*/  IMAD.U32 R197, RZ, RZ, UR41 ;  /* 0x00000029ffc57e24 */ /* 0x000fe2000f8e00ff */
[----:B------:R-:W-:Y:S01]  /*4210*/  IADD3.X R11, R21, R199, R11, P4, P5 ;  /* 0x000000c7150b7210 */ /* 0x000fe200027ea40b */
[----:B------:R-:W-:Y:S01]  /*4220*/  IMAD.U32 R209, RZ, RZ, UR40 ;  /* 0x00000028ffd17e24 */ /* 0x000fe2000f8e00ff */
[----:B------:R-:W-:Y:S01]  /*4230*/  @!P2 IADD3 R200, P4, P5, R201, UR39, R6 ;  /* 0x00000027c9c8ac10 */ /* 0x000fe2000fd9e006 */
[----:B------:R-:W-:Y:S01]  /*4240*/  IMAD.WIDE.U32 R206, R5, R196, R202 ;  /* 0x000000c405ce7225 */ /* 0x000fe200078e00ca */
[----:B------:R-:W-:-:S02]  /*4250*/  PRMT R208, R9, 0x8880, RZ ;  /* 0x0000888009d07816 */ /* 0x000fc400000000ff */
[----:B------:R-:W-:Y:S01]  /*4260*/  @!P2 IADD3.X R201, R195, UR38, R7, P4, P5 ;  /* 0x00000026c3c9ac10 */ /* 0x000fe2000a7ea407 */
[----:B------:R-:W-:Y:S01]  /*4270*/  IMAD.IADD R9, R4, 0x1, R207 ;  /* 0x0000000104097824 */ /* 0x000fe200078e02cf */
[----:B------:R-:W-:Y:S01]  /*4280*/  @!P6 IADD3 R202, P4, P5, R197, UR39, R6 ;  /* 0x00000027c5caec10 */ /* 0x000fe2000fd9e006 */
[----:B------:R-:W-:Y:S01]  /*4290*/  IMAD R195, R208, R193, RZ ;  /* 0x000000c1d0c37224 */ /* 0x000fe200078e02ff */
[----:B------:R-:W-:Y:S02]  /*42a0*/  LOP3.LUT R22, R22, 0xfffffffe, RZ, 0xc0, !PT ;  /* 0xfffffffe16167812 */ /* 0x000fe400078ec0ff */
[----:B------:R-:W-:Y:S01]  /*42b0*/  @!P6 IADD3.X R203, R209, UR38, R7, P4, P5 ;  /* 0x00000026d1cbec10 */ /* 0x000fe2000a7ea407 */
[----:B------:R-:W-:Y:S01]  /*42c0*/  @!P1 IMAD R197, R184, R192, R195 ;  /* 0x000000c0b8c59224 */ /* 0x000fe200078e02c3 */
[----:B------:R-:W-:Y:S02]  /*42d0*/  IADD3 R8, P4, P5, R8, R198, R206 ;  /* 0x000000c608087210 */ /* 0x000fe40007d9e0ce */
[----:B------:R-:W-:-:S02]  /*42e0*/  @P6 LOP3.LUT R22, R22, 0x1, RZ, 0xfc, !PT ;  /* 0x0000000116166812 */ /* 0x000fc400078efcff */
[----:B------:R-:W-:Y:S01]  /*42f0*/  IADD3.X R9, R21, R199, R9, P4, P5 ;  /* 0x000000c715097210 */ /* 0x000fe200027ea409 */
[----:B------:R1:W-:Y:S01]  /*4300*/  @!P1 STG.E.U8 desc[UR50][R6.64], R197 ;  /* 0x000000c506009986 */ /* 0x0003e2000c101132 */
[----:B------:R-:W-:Y:S02]  /*4310*/  ISETP.LT.OR P4, PT, R0, 0x2, !P0 ;  /* 0x000000020000780c */ /* 0x000fe40004781670 */
[----:B------:R-:W-:-:S04]  /*4320*/  ISETP.GE.AND P5, PT, R3, 0x9, PT ;  /* 0x000000090300780c */ /* 0x000fc80003fa6270 */
[----:B------:R-:W-:-:S07]  /*4330*/  ISETP.LT.OR P1, PT, R0, 0x1, !P5 ;  /* 0x000000010000780c */ /* 0x000fce0006f21670 */
[----:B-1----:R-:W-:Y:S06]  /*4340*/  @P4 BRA `(.L_x_39) ;  /* 0x00000000000c4947 */ /* 0x002fec0003800000 */
[----:B------:R-:W2:Y:S02]  /*4350*/  LDG.E.U8 R194, desc[UR50][R14.64+0x1] ;  /* 0x000001320ec27981 */ /* 0x000ea4000c1e1100 */
[----:B--2---:R-:W-:-:S05]  /*4360*/  PRMT R184, R194, 0x8880, RZ ;  /* 0x00008880c2b87816 */ /* 0x004fca00000000ff */
[----:B------:R-:W-:-:S07]  /*4370*/  IMAD R195, R184, R193, RZ ;  /* 0x000000c1b8c37224 */ /* 0x000fce00078e02ff */
.L_x_39:
[----:B------:R-:W-:Y:S05]  /*4380*/  BSYNC B1 ;  /* 0x0000000000017941 */ /* 0x000fea0003800000 */
.L_x_38:
[----:B------:R-:W-:Y:S01]  /*4390*/  @!P4 IMAD R197, R185, R192, R195 ;  /* 0x000000c0b9c5c224 */ /* 0x000fe200078e02c3 */
[----:B------:R-:W-:Y:S04]  /*43a0*/  BSSY B1, `(.L_x_40) ;  /* 0x0000009000017945 */ /* 0x000fe80003800000 */
[----:B------:R1:W-:Y:S01]  /*43b0*/  @!P4 STG.E.U8 desc[UR50][R6.64+0x1], R197 ;  /* 0x000001c50600c986 */ /* 0x0003e2000c101132 */
[----:B------:R-:W-:-:S04]  /*43c0*/  @!P1 IADD3 R184, P4, R6, UR41, RZ ;  /* 0x0000002906b89c10 */ /* 0x000fc8000ff9e0ff */
[----:B------:R-:W-:Y:S02]  /*43d0*/  @!P1 IADD3.X R185, R7, UR40, RZ, P4, !PT ;  /* 0x0000002807b99c10 */ /* 0x000fe4000a7fe4ff */
[----:B------:R-:W-:Y:S01]  /*43e0*/  ISETP.LT.OR P4, PT, R0, 0x2, !P5 ;  /* 0x000000020000780c */ /* 0x000fe20006f81670 */
[----:B------:R-:W-:-:S12]  /*43f0*/  @P1 BRA `(.L_x_41) ;  /* 0x00000000000c1947 */ /* 0x000fd80003800000 */
[----:B------:R-:W2:Y:S02]  /*4400*/  LDG.E.U8 R194, desc[UR50][R12.64] ;  /* 0x000000320cc27981 */ /* 0x000ea4000c1e1100 */
[----:B--2---:R-:W-:-:S05]  /*4410*/  PRMT R206, R194, 0x8880, RZ ;  /* 0x00008880c2ce7816 */ /* 0x004fca00000000ff */
[----:B------:R-:W-:-:S07]  /*4420*/  IMAD R195, R206, R193, RZ ;  /* 0x000000c1cec37224 */ /* 0x000fce00078e02ff */
.L_x_41:
[----:B------:R-:W-:Y:S05]  /*4430*/  BSYNC B1 ;  /* 0x0000000000017941 */ /* 0x000fea0003800000 */
.L_x_40:
[----:B-1----:R-:W-:Y:S01]  /*4440*/  @!P1 IMAD R197, R186, R192, R195 ;  /* 0x000000c0bac59224 */ /* 0x002fe200078e02c3 */
[----:B------:R-:W-:Y:S04]  /*4450*/  BSSY B1, `(.L_x_42) ;  /* 0x0000009000017945 */ /* 0x000fe80003800000 */
[----:B------:R1:W-:Y:S01]  /*4460*/  @!P1 STG.E.U8 desc[UR50][R184.64], R197 ;  /* 0x000000c5b8009986 */ /* 0x0003e2000c101132 */
[----:B------:R-:W-:-:S04]  /*4470*/  @!P4 IADD3 R206, P1, R6, UR41, RZ ;  /* 0x0000002906cecc10 */ /* 0x000fc8000ff3e0ff */
[----:B------:R-:W-:Y:S02]  /*4480*/  @!P4 IADD3.X R207, R7, UR40, RZ, P1, !PT ;  /* 0x0000002807cfcc10 */ /* 0x000fe40008ffe4ff */
[----:B------:R-:W-:Y:S01]  /*4490*/  ISETP.LT.OR P1, PT, R0, 0x9, !P0 ;  /* 0x000000090000780c */ /* 0x000fe20004721670 */
[----:B------:R-:W-:-:S12]  /*44a0*/  @P4 BRA `(.L_x_43) ;  /* 0x00000000000c4947 */ /* 0x000fd80003800000 */
[----:B------:R-:W1:Y:S02]  /*44b0*/  LDG.E.U8 R194, desc[UR50][R12.64+0x1] ;  /* 0x000001320cc27981 */ /* 0x000e64000c1e1100 */
[----:B-1----:R-:W-:-:S05]  /*44c0*/  PRMT R184, R194, 0x8880, RZ ;  /* 0x00008880c2b87816 */ /* 0x002fca00000000ff */
[----:B------:R-:W-:-:S07]  /*44d0*/  IMAD R195, R184, R193, RZ ;  /* 0x000000c1b8c37224 */ /* 0x000fce00078e02ff */
.L_x_43:
[----:B------:R-:W-:Y:S05]  /*44e0*/  BSYNC B1 ;  /* 0x0000000000017941 */ /* 0x000fea0003800000 */
.L_x_42:
[----:B------:R-:W-:Y:S01]  /*44f0*/  @!P4 IMAD R187, R187, R192, R195 ;  /* 0x000000c0bbbbc224 */ /* 0x000fe200078e02c3 */
[----:B------:R-:W-:Y:S04]  /*4500*/  BSSY B1, `(.L_x_44) ;  /* 0x0000006000017945 */ /* 0x000fe80003800000 */
[----:B------:R2:W-:Y:S01]  /*4510*/  @!P4 STG.E.U8 desc[UR50][R206.64+0x1], R187 ;  /* 0x000001bbce00c986 */ /* 0x0005e2000c101132 */
[----:B------:R-:W-:Y:S05]  /*4520*/  @P1 BRA `(.L_x_45) ;  /* 0x00000000000c1947 */ /* 0x000fea0003800000 */
[----:B------:R-:W1:Y:S02]  /*4530*/  LDG.E.U8 R194, desc[UR50][R14.64+0x8] ;  /* 0x000008320ec27981 */ /* 0x000e64000c1e1100 */
[----:B-1----:R-:W-:-:S05]  /*4540*/  PRMT R184, R194, 0x8880, RZ ;  /* 0x00008880c2b87816 */ /* 0x002fca00000000ff */
[----:B------:R-:W-:-:S07]  /*4550*/  IMAD R195, R184, R193, RZ ;  /* 0x000000c1b8c37224 */ /* 0x000fce00078e02ff */
.L_x_45:
[----:B------:R-:W-:Y:S05]  /*4560*/  BSYNC B1 ;  /* 0x0000000000017941 */ /* 0x000fea0003800000 */
.L_x_44:
[----:B------:R-:W-:Y:S01]  /*4570*/  ISETP.LT.OR P4, PT, R0, 0xa, !P0 ;  /* 0x0000000a0000780c */ /* 0x000fe20004781670 */
[----:B-1----:R-:W-:Y:S01]  /*4580*/  @!P1 IMAD R185, R188, R192, R195 ;  /* 0x000000c0bcb99224 */ /* 0x002fe200078e02c3 */
[----:B------:R-:W-:Y:S04]  /*4590*/  BSSY B1, `(.L_x_46) ;  /* 0x0000007000017945 */ /* 0x000fe80003800000 */
[----:B------:R1:W-:Y:S01]  /*45a0*/  @!P1 STG.E.U8 desc[UR50][R6.64+0x8], R185 ;  /* 0x000008b906009986 */ /* 0x0003e2000c101132 */
[----:B------:R-:W-:-:S06]  /*45b0*/  ISETP.LT.OR P1, PT, R0, 0x9, !P5 ;  /* 0x000000090000780c */ /* 0x000fcc0006f21670 */
[----:B------:R-:W-:Y:S07]  /*45c0*/  @P4 BRA `(.L_x_47) ;  /* 0x00000000000c4947 */ /* 0x000fee0003800000 */
[----:B------:R-:W3:Y:S02]  /*45d0*/  LDG.E.U8 R194, desc[UR50][R14.64+0x9] ;  /* 0x000009320ec27981 */ /* 0x000ee4000c1e1100 */
[----:B---3--:R-:W-:-:S05]  /*45e0*/  PRMT R184, R194, 0x8880, RZ ;  /* 0x00008880c2b87816 */ /* 0x008fca00000000ff */
[----:B------:R-:W-:-:S07]  /*45f0*/  IMAD R195, R184, R193, RZ ;  /* 0x000000c1b8c37224 */ /* 0x000fce00078e02ff */
.L_x_47:
[----:B------:R-:W-:Y:S05]  /*4600*/  BSYNC B1 ;  /* 0x0000000000017941 */ /* 0x000fea0003800000 */
.L_x_46:
[----:B------:R-:W-:Y:S01]  /*4610*/  @!P4 IMAD R189, R189, R192, R195 ;  /* 0x000000c0bdbdc224 */ /* 0x000fe200078e02c3 */
[----:B------:R-:W-:Y:S04]  /*4620*/  BSSY B1, `(.L_x_48) ;  /* 0x0000009000017945 */ /* 0x000fe80003800000 */
[----:B------:R3:W-:Y:S01]  /*4630*/  @!P4 STG.E.U8 desc[UR50][R6.64+0x9], R189 ;  /* 0x000009bd0600c986 */ /* 0x0007e2000c101132 */
[----:B------:R-:W-:-:S04]  /*4640*/  @!P1 IADD3 R184, P4, R6, UR41, RZ ;  /* 0x0000002906b89c10 */ /* 0x000fc8000ff9e0ff */
[----:B-1----:R-:W-:Y:S02]  /*4650*/  @!P1 IADD3.X R185, R7, UR40, RZ, P4, !PT ;  /* 0x0000002807b99c10 */ /* 0x002fe4000a7fe4ff */
[----:B------:R-:W-:Y:S01]  /*4660*/  ISETP.LT.OR P4, PT, R0, 0xa, !P5 ;  /* 0x0000000a0000780c */ /* 0x000fe20006f81670 */
[----:B------:R-:W-:-:S12]  /*4670*/  @P1 BRA `(.L_x_49) ;  /* 0x00000000000c1947 */ /* 0x000fd80003800000 */
[----:B------:R-:W4:Y:S02]  /*4680*/  LDG.E.U8 R194, desc[UR50][R12.64+0x8] ;  /* 0x000008320cc27981 */ /* 0x000f24000c1e1100 */
[----:B----4-:R-:W-:-:S05]  /*4690*/  PRMT R186, R194, 0x8880, RZ ;  /* 0x00008880c2ba7816 */ /* 0x010fca00000000ff */
[----:B------:R-:W-:-:S07]  /*46a0*/  IMAD R195, R186, R193, RZ ;  /* 0x000000c1bac37224 */ /* 0x000fce00078e02ff */
.L_x_49:
[----:B------:R-:W-:Y:S05]  /*46b0*/  BSYNC B1 ;  /* 0x0000000000017941 */ /* 0x000fea0003800000 */
.L_x_48:
[----:B--2---:R-:W-:Y:S01]  /*46c0*/  @!P1 IMAD R187, R190, R192, R195 ;  /* 0x000000c0bebb9224 */ /* 0x004fe200078e02c3 */
[----:B------:R-:W-:Y:S04]  /*46d0*/  BSSY B1, `(.L_x_50) ;  /* 0x0000008000017945 */ /* 0x000fe80003800000 */
[----:B------:R1:W-:Y:S01]  /*46e0*/  @!P1 STG.E.U8 desc[UR50][R184.64+0x8], R187 ;  /* 0x000008bbb8009986 */ /* 0x0003e2000c101132 */
[----:B------:R-:W-:-:S04]  /*46f0*/  @!P4 IADD3 R188, P1, R6, UR41, RZ ;  /* 0x0000002906bccc10 */ /* 0x000fc8000ff3e0ff */
[----:B---3--:R-:W-:Y:S01]  /*4700*/  @!P4 IADD3.X R189, R7, UR40, RZ, P1, !PT ;  /* 0x0000002807bdcc10 */ /* 0x008fe20008ffe4ff */
[----:B------:R-:W-:Y:S08]  /*4710*/  @P4 BRA `(.L_x_51) ;  /* 0x00000000000c4947 */ /* 0x000ff00003800000 */
[----:B------:R-:W1:Y:S02]  /*4720*/  LDG.E.U8 R194, desc[UR50][R12.64+0x9] ;  /* 0x000009320cc27981 */ /* 0x000e64000c1e1100 */
[----:B-1----:R-:W-:-:S05]  /*4730*/  PRMT R184, R194, 0x8880, RZ ;  /* 0x00008880c2b87816 */ /* 0x002fca00000000ff */
[----:B------:R-:W-:-:S07]  /*4740*/  IMAD R195, R184, R193, RZ ;  /* 0x000000c1b8c37224 */ /* 0x000fce00078e02ff */
.L_x_51:
[----:B------:R-:W-:Y:S05]  /*4750*/  BSYNC B1 ;  /* 0x0000000000017941 */ /* 0x000fea0003800000 */
.L_x_50:
[----:B------:R-:W-:Y:S01]  /*4760*/  @!P4 IMAD R191, R191, R192, R195 ;  /* 0x000000c0bfbfc224 */ /* 0x000fe200078e02c3 */
[----:B------:R-:W-:Y:S01]  /*4770*/  BSSY B1, `(.L_x_52) ;  /* 0x000000d000017945 */ /* 0x000fe20003800000 */
[----:B-1----:R-:W-:-:S03]  /*4780*/  IMAD.WIDE.U32 R184, R205, R196, R20 ;  /* 0x000000c4cdb87225 */ /* 0x002fc600078e0014 */
[----:B------:R1:W-:Y:S01]  /*4790*/  @!P4 STG.E.U8 desc[UR50][R188.64+0x9], R191 ;  /* 0x000009bfbc00c986 */ /* 0x0003e2000c101132 */
[----:B------:R-:W-:Y:S02]  /*47a0*/  ISETP.GE.AND P4, PT, R3, 0x81, PT ;  /* 0x000000810300780c */ /* 0x000fe40003f86270 */
[----:B------:R-:W-:-:S04]  /*47b0*/  IADD3 R184, P1, R184, R198, RZ ;  /* 0x000000c6b8b87210 */ /* 0x000fc80007f3e0ff */
[----:B------:R-:W-:Y:S02]  /*47c0*/  IADD3.X R185, R199, R185, R204, P1, !PT ;  /* 0x000000b9c7b97210 */ /* 0x000fe40000ffe4cc */
[----:B------:R-:W-:-:S13]  /*47d0*/  ISETP.LT.OR P1, PT, R0, 0x1, !P4 ;  /* 0x000000010000780c */ /* 0x000fda0006721670 */
[----:B------:R-:W-:-:S04]  /*47e0*/  @!P1 IADD3 R186, P6, R6, UR39, RZ ;  /* 0x0000002706ba9c10 */ /* 0x000fc8000ffde0ff */
[----:B------:R-:W-:Y:S01]  /*47f0*/  @!P1 IADD3.X R187, R7, UR38, RZ, P6, !PT ;  /* 0x0000002607bb9c10 */ /* 0x000fe2000b7fe4ff */
[----:B-1----:R-:W-:Y:S08]  /*4800*/  @P1 BRA `(.L_x_53) ;  /* 0x00000000000c1947 */ /* 0x002ff00003800000 */
[----:B------:R-:W2:Y:S02]  /*4810*/  LDG.E.U8 R194, desc[UR50][R184.64] ;  /* 0x00000032b8c27981 */ /* 0x000ea4000c1e1100 */
[----:B--2---:R-:W-:-:S05]  /*4820*/  PRMT R188, R194, 0x8880, RZ ;  /* 0x00008880c2bc7816 */ /* 0x004fca00000000ff */
[----:B------:R-:W-:-:S07]  /*4830*/  IMAD R195, R188, R193, RZ ;  /* 0x000000c1bcc37224 */ /* 0x000fce00078e02ff */
.L_x_53:
[----:B------:R-:W-:Y:S05]  /*4840*/  BSYNC B1 ;  /* 0x0000000000017941 */ /* 0x000fea0003800000 */
.L_x_52:
[----:B------:R-:W-:Y:S01]  /*4850*/  @!P1 IMAD R191, R176, R192, R195 ;  /* 0x000000c0b0bf9224 */ /* 0x000fe200078e02c3 */
[----:B------:R-:W-:Y:S01]  /*4860*/  ISETP.LT.OR P6, PT, R0, 0x2, !P4 ;  /* 0x000000020000780c */ /* 0x000fe200067c1670 */
[----:B------:R-:W-:Y:S01]  /*4870*/  BSSY B1, `(.L_x_54) ;  /* 0x000000a000017945 */ /* 0x000fe20003800000 */
[----:B------:R-:W-:Y:S02]  /*4880*/  P2R R190, PR, RZ, 0x1 ;  /* 0x00000001ffbe7803 */ /* 0x000fe40000000000 */
[----:B------:R1:W-:Y:S09]  /*4890*/  @!P1 STG.E.U8 desc[UR50][R186.64], R191 ;  /* 0x000000bfba009986 */ /* 0x0003f2000c101132 */
[----:B------:R-:W-:-:S04]  /*48a0*/  @!P6 IADD3 R188, P0, R6, UR39, RZ ;  /* 0x0000002706bcec10 */ /* 0x000fc8000ff1e0ff */
[----:B------:R-:W-:Y:S02]  /*48b0*/  @!P6 IADD3.X R189, R7, UR38, RZ, P0, !PT ;  /* 0x0000002607bdec10 */ /* 0x000fe400087fe4ff */
[----:B------:R-:W-:Y:S01]  /*48c0*/  ISETP.NE.AND P0, PT, R190, RZ, PT ;  /* 0x000000ffbe00720c */ /* 0x000fe20003f05270 */
[----:B-1----:R-:W-:-:S12]  /*48d0*/  @P6 BRA `(.L_x_55) ;  /* 0x00000000000c6947 */ /* 0x002fd80003800000 */
[----:B------:R-:W2:Y:S02]  /*48e0*/  LDG.E.U8 R194, desc[UR50][R184.64+0x1] ;  /* 0x00000132b8c27981 */ /* 0x000ea4000c1e1100 */
[----:B--2---:R-:W-:-:S05]  /*48f0*/  PRMT R176, R194, 0x8880, RZ ;  /* 0x00008880c2b07816 */ /* 0x004fca00000000ff */
[----:B------:R-:W-:-:S07]  /*4900*/  IMAD R195, R176, R193, RZ ;  /* 0x000000c1b0c37224 */ /* 0x000fce00078e02ff */
.L_x_55:
[----:B------:R-:W-:Y:S05]  /*4910*/  BSYNC B1 ;  /* 0x0000000000017941 */ /* 0x000fea0003800000 */
.L_x_54:
[----:B------:R-:W-:Y:S01]  /*4920*/  @!P6 IMAD R177, R177, R192, R195 ;  /* 0x000000c0b1b1e224 */ /* 0x000fe200078e02c3 */
[----:B------:R-:W-:Y:S01]  /*4930*/  BSSY B1, `(.L_x_56) ;  /* 0x0000009000017945 */ /* 0x000fe20003800000 */
[----:B------:R-:W-:Y:S01]  /*4940*/  ISETP.GE.AND P1, PT, R3, 0x109, PT ;  /* 0x000001090300780c */ /* 0x000fe20003f26270 */
[----:B------:R-:W-:Y:S02]  /*4950*/  IMAD.U32 R187, RZ, RZ, UR41 ;  /* 0x00000029ffbb7e24 */ /* 0x000fe4000f8e00ff */
[----:B------:R1:W-:Y:S01]  /*4960*/  @!P6 STG.E.U8 desc[UR50][R188.64+0x1], R177 ;  /* 0x000001b1bc00e986 */ /* 0x0003e2000c101132 */
[----:B------:R-:W-:Y:S01]  /*4970*/  IMAD.U32 R191, RZ, RZ, UR40 ;  /* 0x00000028ffbf7e24 */ /* 0x000fe2000f8e00ff */
[----:B------:R-:W-:Y:S08]  /*4980*/  @P2 BRA `(.L_x_57) ;  /* 0x00000000000c2947 */ /* 0x000ff00003800000 */
[----:B------:R-:W2:Y:S02]  /*4990*/  LDG.E.U8 R194, desc[UR50][R10.64] ;  /* 0x000000320ac27981 */ /* 0x000ea4000c1e1100 */
[----:B--2---:R-:W-:-:S05]  /*49a0*/  PRMT R176, R194, 0x8880, RZ ;  /* 0x00008880c2b07816 */ /* 0x004fca00000000ff */
[----:B------:R-:W-:-:S07]  /*49b0*/  IMAD R195, R176, R193, RZ ;  /* 0x000000c1b0c37224 */ /* 0x000fce00078e02ff */
.L_x_57:
[----:B------:R-:W-:Y:S05]  /*49c0*/  BSYNC B1 ;  /* 0x0000000000017941 */ /* 0x000fea0003800000 */
.L_x_56:
[----:B------:R-:W-:Y:S01]  /*49d0*/  P2R R186, PR, RZ, 0x8 ;  /* 0x00000008ffba7803 */ /* 0x000fe20000000000 */
[----:B------:R-:W-:Y:S01]  /*49e0*/  BSSY B1, `(.L_x_58) ;  /* 0x0000010000017945 */ /* 0x000fe20003800000 */
[----:B------:R-:W-:Y:S02]  /*49f0*/  ISETP.LT.OR P3, PT, R0, 0x1, !P1 ;  /* 0x000000010000780c */ /* 0x000fe40004f61670 */
[----:B-1----:R-:W-:Y:S02]  /*4a00*/  P2R R188, PR, RZ, 0x1 ;  /* 0x00000001ffbc7803 */ /* 0x002fe40000000000 */
[----:B------:R-:W-:-:S09]  /*4a10*/  LOP3.LUT R22, R22, 0xfffffffd, RZ, 0xc0, !PT ;  /* 0xfffffffd16167812 */ /* 0x000fd200078ec0ff */
[----:B------:R-:W-:Y:S01]  /*4a20*/  @!P3 IADD3 R176, P0, P6, R187, UR43, R6 ;  /* 0x0000002bbbb0bc10 */ /* 0x000fe2000fe1e006 */
[----:B------:R-:W-:Y:S01]  /*4a30*/  @!P2 IMAD R187, R178, R192, R195 ;  /* 0x000000c0b2bba224 */ /* 0x000fe200078e02c3 */
[----:B------:R-:W-:Y:S02]  /*4a40*/  @P3 LOP3.LUT R22, R22, 0x2, RZ, 0xfc, !PT ;  /* 0x0000000216163812 */ /* 0x000fe400078efcff */
[----:B------:R-:W-:Y:S02]  /*4a50*/  @!P3 IADD3.X R177, R191, UR42, R7, P0, P6 ;  /* 0x0000002abfb1bc10 */ /* 0x000fe400087ec407 */
[----:B------:R1:W-:Y:S01]  /*4a60*/  @!P2 STG.E.U8 desc[UR50][R200.64], R187 ;  /* 0x000000bbc800a986 */ /* 0x0003e2000c101132 */
[----:B------:R-:W-:Y:S02]  /*4a70*/  LOP3.LUT P6, RZ, R22, 0x1, RZ, 0xc0, !PT ;  /* 0x0000000116ff7812 */ /* 0x000fe400078cc0ff */
[----:B------:R-:W-:Y:S02]  /*4a80*/  ISETP.NE.AND P3, PT, R186, RZ, PT ;  /* 0x000000ffba00720c */ /* 0x000fe40003f65270 */
[----:B------:R-:W-:-:S09]  /*4a90*/  ISETP.NE.AND P0, PT, R188, RZ, PT ;  /* 0x000000ffbc00720c */ /* 0x000fd20003f05270 */
[----:B-1----:R-:W-:Y:S05]  /*4aa0*/  @P6 BRA `(.L_x_59) ;  /* 0x00000000000c6947 */ /* 0x002fea0003800000 */
[----:B------:R-:W2:Y:S02]  /*4ab0*/  LDG.E.U8 R194, desc[UR50][R10.64+0x1] ;  /* 0x000001320ac27981 */ /* 0x000ea4000c1e1100 */
[----:B--2---:R-:W-:-:S05]  /*4ac0*/  PRMT R178, R194, 0x8880, RZ ;  /* 0x00008880c2b27816 */ /* 0x004fca00000000ff */
[----:B------:R-:W-:-:S07]  /*4ad0*/  IMAD R195, R178, R193, RZ ;  /* 0x000000c1b2c37224 */ /* 0x000fce00078e02ff */
.L_x_59:
[----:B------:R-:W-:Y:S05]  /*4ae0*/  BSYNC B1 ;  /* 0x0000000000017941 */ /* 0x000fea0003800000 */
.L_x_58:
[----:B------:R-:W-:Y:S01]  /*4af0*/  ISETP.LT.OR P2, PT, R0, 0x9, !P4 ;  /* 0x000000090000780c */ /* 0x000fe20006741670 */
[----:B------:R-:W-:-:S12]  /*4b00*/  BSSY B1, `(.L_x_60) ;  /* 0x000000a000017945 */ /* 0x000fd80003800000 */
[----:B------:R-:W-:-:S04]  /*4b10*/  @!P2 IADD3 R186, P6, R6, UR39, RZ ;  /* 0x0000002706baac10 */ /* 0x000fc8000ffde0ff */
[----:B------:R-:W-:Y:S02]  /*4b20*/  @!P2 IADD3.X R187, R7, UR38, RZ, P6, !PT ;  /* 0x0000002607bbac10 */ /* 0x000fe4000b7fe4ff */
[----:B------:R-:W-:-:S13]  /*4b30*/  LOP3.LUT P6, RZ, R22, 0x1, RZ, 0xc0, !PT ;  /* 0x0000000116ff7812 */ /* 0x000fda00078cc0ff */
[----:B------:R-:W-:-:S05]  /*4b40*/  @!P6 IMAD R179, R179, R192, R195 ;  /* 0x000000c0b3b3e224 */ /* 0x000fca00078e02c3 */
[----:B------:R1:W-:Y:S01]  /*4b50*/  @!P6 STG.E.U8 desc[UR50][R202.64+0x1], R179 ;  /* 0x000001b3ca00e986 */ /* 0x0003e2000c101132 */
[----:B------:R-:W-:Y:S05]  /*4b60*/  @P2 BRA `(.L_x_61) ;  /* 0x00000000000c2947 */ /* 0x000fea0003800000 */
[----:B------:R-:W2:Y:S02]  /*4b70*/  LDG.E.U8 R194, desc[UR50][R184.64+0x8] ;  /* 0x00000832b8c27981 */ /* 0x000ea4000c1e1100 */
[----:B--2---:R-:W-:-:S05]  /*4b80*/  PRMT R178, R194, 0x8880, RZ ;  /* 0x00008880c2b27816 */ /* 0x004fca00000000ff */
[----:B------:R-:W-:-:S07]  /*4b90*/  IMAD R195, R178, R193, RZ ;  /* 0x000000c1b2c37224 */ /* 0x000fce00078e02ff */
.L_x_61:
[----:B------:R-:W-:Y:S05]  /*4ba0*/  BSYNC B1 ;  /* 0x0000000000017941 */ /* 0x000fea0003800000 */
.L_x_60:
[----:B-1----:R-:W-:Y:S01]  /*4bb0*/  @!P2 IMAD R179, R180, R192, R195 ;  /* 0x000000c0b4b3a224 */ /* 0x002fe200078e02c3 */
[----:B------:R-:W-:Y:S01]  /*4bc0*/  ISETP.LT.OR P6, PT, R0, 0xa, !P4 ;  /* 0x0000000a0000780c */ /* 0x000fe200067c1670 */
[----:B------:R-:W-:Y:S01]  /*4bd0*/  BSSY B1, `(.L_x_62) ;  /* 0x000000a000017945 */ /* 0x000fe20003800000 */
[----:B------:R-:W-:Y:S01]  /*4be0*/  LOP3.LUT R22, R22, 0xfff7ffff, RZ, 0xc0, !PT ;  /* 0xfff7ffff16167812 */ /* 0x000fe200078ec0ff */
[----:B------:R-:W-:Y:S01]  /*4bf0*/  IMAD.U32 R229, RZ, RZ, UR41 ;  /* 0x00000029ffe57e24 */ /* 0x000fe2000f8e00ff */
[----:B------:R1:W-:Y:S01]  /*4c00*/  @!P2 STG.E.U8 desc[UR50][R186.64+0x8], R179 ;  /* 0x000008b3ba00a986 */ /* 0x0003e2000c101132 */
[----:B------:R-:W-:-:S08]  /*4c10*/  IMAD.U32 R189, RZ, RZ, UR40 ;  /* 0x00000028ffbd7e24 */ /* 0x000fd0000f8e00ff */
[----:B------:R-:W-:Y:S01]  /*4c20*/  @P6 LOP3.LUT R22, R22, 0x80000, RZ, 0xfc, !PT ;  /* 0x0008000016166812 */ /* 0x000fe200078efcff */
[----:B------:R-:W-:Y:S06]  /*4c30*/  @P6 BRA `(.L_x_63) ;  /* 0x00000000000c6947 */ /* 0x000fec0003800000 */
[----:B------:R-:W2:Y:S02]  /*4c40*/  LDG.E.U8 R194, desc[UR50][R184.64+0x9] ;  /* 0x00000932b8c27981 */ /* 0x000ea4000c1e1100 */
[----:B--2---:R-:W-:-:S05]  /*4c50*/  PRMT R178, R194, 0x8880, RZ ;  /* 0x00008880c2b27816 */ /* 0x004fca00000000ff */
[----:B------:R-:W-:-:S07]  /*4c60*/  IMAD R195, R178, R193, RZ ;  /* 0x000000c1b2c37224 */ /* 0x000fce00078e02ff */
.L_x_63:
[----:B------:R-:W-:Y:S05]  /*4c70*/  BSYNC B1 ;  /* 0x0000000000017941 */ /* 0x000fea0003800000 */
.L_x_62:
[----:B------:R-:W-:Y:S01]  /*4c80*/  LOP3.LUT R23, R23, 0xffff7fff, RZ, 0xc0, !PT ;  /* 0xffff7fff17177812 */ /* 0x000fe200078ec0ff */
[----:B------:R-:W-:Y:S01]  /*4c90*/  IMAD.U32 R227, RZ, RZ, UR41 ;  /* 0x00000029ffe37e24 */ /* 0x000fe2000f8e00ff */
[----:B------:R-:W-:Y:S01]  /*4ca0*/  ISETP.LT.OR P6, PT, R0, 0x2, !P1 ;  /* 0x000000020000780c */ /* 0x000fe20004fc1670 */
[----:B-1----:R-:W-:Y:S01]  /*4cb0*/  IMAD.U32 R179, RZ, RZ, UR40 ;  /* 0x00000028ffb37e24 */ /* 0x002fe2000f8e00ff */
[----:B------:R-:W-:Y:S01]  /*4cc0*/  @P0 LOP3.LUT R23, R23, 0x8000, RZ, 0xfc, !PT ;  /* 0x0000800017170812 */ /* 0x000fe200078efcff */
[----:B------:R-:W-:Y:S01]  /*4cd0*/  IMAD.U32 R225, RZ, RZ, UR41 ;  /* 0x00000029ffe17e24 */ /* 0x000fe2000f8e00ff */
[----:B------:R-:W-:Y:S01]  /*4ce0*/  LOP3.LUT R22, R22, 0xffffffef, RZ, 0xc0, !PT ;  /* 0xffffffef16167812 */ /* 0x000fe200078ec0ff */
[----:B------:R-:W-:Y:S01]  /*4cf0*/  IMAD.U32 R223, RZ, RZ, UR41 ;  /* 0x00000029ffdf7e24 */ /* 0x000fe2000f8e00ff */
[----:B------:R-:W-:Y:S01]  /*4d00*/  LOP3.LUT R23, R23, 0xffffbfff, RZ, 0xc0, !PT ;  /* 0xffffbfff17177812 */ /* 0x000fe200078ec0ff */
[----:B------:R-:W-:Y:S02]  /*4d10*/  IMAD.U32 R221, RZ, RZ, UR41 ;  /* 0x00000029ffdd7e24 */ /* 0x000fe4000f8e00ff */
[----:B------:R-:W-:Y:S01]  /*4d20*/  IMAD.U32 R219, RZ, RZ, UR41 ;  /* 0x00000029ffdb7e24 */ /* 0x000fe2000f8e00ff */
[----:B------:R-:W-:Y:S01]  /*4d30*/  @P5 LOP3.LUT R23, R23, 0x4000, RZ, 0xfc, !PT ;  /* 0x0000400017175812 */ /* 0x000fe200078efcff */
[----:B------:R-:W-:Y:S01]  /*4d40*/  IMAD.U32 R187, RZ, RZ, UR40 ;  /* 0x00000028ffbb7e24 */ /* 0x000fe2000f8e00ff */
[C---:B------:R-:W-:Y:S01]  /*4d50*/  ISETP.LT.OR P5, PT, R0.reuse, 0x12, !P3 ;  /* 0x000000120000780c */ /* 0x040fe20005fa1670 */
[----:B------:R-:W-:Y:S01]  /*4d60*/  IMAD.U32 R191, RZ, RZ, UR40 ;  /* 0x00000028ffbf7e24 */ /* 0x000fe2000f8e00ff */
[----:B------:R-:W-:Y:S01]  /*4d70*/  LOP3.LUT R23, R23, 0xffffdfff, RZ, 0xc0, !PT ;  /* 0xffffdfff17177812 */ /* 0x000fe200078ec0ff */
[----:B------:R-:W-:Y:S01]  /*4d80*/  IMAD.U32 R197, RZ, RZ, UR40 ;  /* 0x00000028ffc57e24 */ /* 0x000fe2000f8e00ff */
[----:B------:R-:W-:Y:S01]  /*4d90*/  @!P6 IADD3 R228, P0, P2, R229, UR43, R6 ;  /* 0x0000002be5e4ec10 */ /* 0x000fe2000fa1e006 */
[----:B------:R-:W-:Y:S01]  /*4da0*/  IMAD.U32 R201, RZ, RZ, UR41 ;  /* 0x00000029ffc97e24 */ /* 0x000fe2000f8e00ff */
[----:B------:R-:W-:Y:S01]  /*4db0*/  @P4 LOP3.LUT R23, R23, 0x2000, RZ, 0xfc, !PT ;  /* 0x0000200017174812 */ /* 0x000fe200078efcff */
[----:B------:R-:W-:Y:S01]  /*4dc0*/  IMAD.U32 R203, RZ, RZ, UR41 ;  /* 0x00000029ffcb7e24 */ /* 0x000fe2000f8e00ff */
[----:B------:R-:W-:Y:S01]  /*4dd0*/  ISETP.LT.OR P4, PT, R0, 0xa, !P1 ;  /* 0x0000000a0000780c */ /* 0x000fe20004f81670 */
[----:B------:R-:W-:Y:S01]  /*4de0*/  IMAD.U32 R205, RZ, RZ, UR41 ;  /* 0x00000029ffcd7e24 */ /* 0x000fe2000f8e00ff */
[----:B------:R-:W-:Y:S01]  /*4df0*/  LOP3.LUT R23, R23, 0xfffdffff, RZ, 0xc0, !PT ;  /* 0xfffdffff17177812 */ /* 0x000fe200078ec0ff */
[----:B------:R-:W-:Y:S01]  /*4e00*/  IMAD.U32 R207, RZ, RZ, UR41 ;  /* 0x00000029ffcf7e24 */ /* 0x000fe2000f8e00ff */
[----:B------:R-:W-:Y:S01]  /*4e10*/  @!P6 IADD3.X R229, R189, UR42, R7, P0, P2 ;  /* 0x0000002abde5ec10 */ /* 0x000fe200087e4407 */
[----:B------:R-:W-:Y:S01]  /*4e20*/  IMAD.U32 R189, RZ, RZ, UR40 ;  /* 0x00000028ffbd7e24 */ /* 0x000fe2000f8e00ff */
[----:B------:R-:W-:Y:S01]  /*4e30*/  @P6 LOP3.LUT R23, R23, 0x20000, RZ, 0xfc, !PT ;  /* 0x0002000017176812 */ /* 0x000fe200078efcff */
[----:B------:R-:W-:-:S02]  /*4e40*/  IMAD.U32 R209, RZ, RZ, UR41 ;  /* 0x00000029ffd17e24 */ /* 0x000fc4000f8e00ff */
[----:B------:R-:W-:Y:S01]  /*4e50*/  IMAD.U32 R211, RZ, RZ, UR41 ;  /* 0x00000029ffd37e24 */ /* 0x000fe2000f8e00ff */
[----:B------:R-:W-:Y:S01]  /*4e60*/  LOP3.LUT R23, R23, 0xfffeffff, RZ, 0xc0, !PT ;  /* 0xfffeffff17177812 */ /* 0x000fe200078ec0ff */
[----:B------:R-:W-:Y:S02]  /*4e70*/  IMAD.U32 R213, RZ, RZ, UR41 ;  /* 0x00000029ffd57e24 */ /* 0x000fe4000f8e00ff */
[----:B------:R-:W-:Y:S01]  /*4e80*/  @!P4 IADD3 R226, P0, P2, R227, UR43, R6 ;  /* 0x0000002be3e2cc10 */ /* 0x000fe2000fa1e006 */
[----:B------:R-:W-:Y:S01]  /*4e90*/  IMAD.U32 R215, RZ, RZ, UR41 ;  /* 0x00000029ffd77e24 */ /* 0x000fe2000f8e00ff */
[----:B------:R-:W-:Y:S01]  /*4ea0*/  @P4 LOP3.LUT R23, R23, 0x10000, RZ, 0xfc, !PT ;  /* 0x0001000017174812 */ /* 0x000fe200078efcff */
[----:B------:R-:W-:Y:S01]  /*4eb0*/  IMAD.U32 R217, RZ, RZ, UR41 ;  /* 0x00000029ffd97e24 */ /* 0x000fe2000f8e00ff */
[----:B------:R-:W-:Y:S01]  /*4ec0*/  @!P4 IADD3.X R227, R179, UR42, R7, P0, P2 ;  /* 0x0000002ab3e3cc10 */ /* 0x000fe200087e4407 */
[----:B------:R-:W-:Y:S01]  /*4ed0*/  IMAD.WIDE.U32 R20, R5, R196, R20 ;  /* 0x000000c405147225 */ /* 0x000fe200078e0014 */
[----:B------:R-:W-:-:S02]  /*4ee0*/  ISETP.LT.OR P4, PT, R0, 0x19, !P3 ;  /* 0x000000190000780c */ /* 0x000fc40005f81670 */
[----:B------:R-:W-:Y:S01]  /*4ef0*/  @!P5 IADD3 R224, P0, P2, R225, UR39, R6 ;  /* 0x00000027e1e0dc10 */ /* 0x000fe2000fa1e006 */
[----:B------:R-:W-:-:S03]  /*4f00*/  IMAD.U32 R5, RZ, RZ, UR39 ;  /* 0x00000027ff057e24 */ /* 0x000fc6000f8e00ff */
[----:B------:R-:W-:Y:S02]  /*4f10*/  @!P5 IADD3.X R225, R179, UR38, R7, P0, P2 ;  /* 0x00000026b3e1dc10 */ /* 0x000fe400087e4407 */
[----:B------:R-:W-:-:S05]  /*4f20*/  ISETP.LT.OR P5, PT, R0, 0x22, !P1 ;  /* 0x000000220000780c */ /* 0x000fca0004fa1670 */
[----:B------:R-:W-:-:S04]  /*4f30*/  @!P4 IADD3 R222, P0, P2, R223, UR39, R6 ;  /* 0x00000027dfdecc10 */ /* 0x000fc8000fa1e006 */
[----:B------:R-:W-:Y:S02]  /*4f40*/  @!P4 IADD3.X R223, R179, UR38, R7, P0, P2 ;  /* 0x00000026b3dfcc10 */ /* 0x000fe400087e4407 */
[----:B------:R-:W-:-:S13]  /*4f50*/  ISETP.LT.OR P4, PT, R0, 0x1a, !P3 ;  /* 0x0000001a0000780c */ /* 0x000fda0005f81670 */
[----:B------:R-:W-:Y:S02]  /*4f60*/  @!P4 IADD3 R220, P0, P2, R221, UR39, R6 ;  /* 0x00000027dddccc10 */ /* 0x000fe4000fa1e006 */
[----:B------:R-:W-:Y:S02]  /*4f70*/  @P4 LOP3.LUT R22, R22, 0x10, RZ, 0xfc, !PT ;  /* 0x0000001016164812 */ /* 0x000fe400078efcff */
[----:B------:R-:W-:Y:S02]  /*4f80*/  @!P4 IADD3.X R221, R179, UR38, R7, P0, P2 ;  /* 0x00000026b3ddcc10 */ /* 0x000fe400087e4407 */
[----:B------:R-:W-:Y:S02]  /*4f90*/  ISETP.LT.OR P4, PT, R0, 0x11, !P1 ;  /* 0x000000110000780c */ /* 0x000fe40004f81670 */
[----:B------:R-:W-:-:S11]  /*4fa0*/  LOP3.LUT R22, R22, 0xffffffbf, RZ, 0xc0, !PT ;  /* 0xffffffbf16167812 */ /* 0x000fd600078ec0ff */
[----:B------:R-:W-:-:S04]  /*4fb0*/  @!P4 IADD3 R218, P0, P2, R219, UR43, R6 ;  /* 0x0000002bdbdacc10 */ /* 0x000fc8000fa1e006 */
[----:B------:R-:W-:Y:S01]  /*4fc0*/  @!P4 IADD3.X R219, R179, UR42, R7, P0, P2 ;  /* 0x0000002ab3dbcc10 */ /* 0x000fe200087e4407 */
[----:B------:R-:W-:Y:S01]  /*4fd0*/  IMAD.U32 R179, RZ, RZ, UR41 ;  /* 0x00000029ffb37e24 */ /* 0x000fe2000f8e00ff */
[----:B------:R-:W-:-:S13]  /*4fe0*/  ISETP.LT.OR P4, PT, R0, 0x12, !P1 ;  /* 0x000000120000780c */ /* 0x000fda0004f81670 */
[----:B------:R-:W-:Y:S02]  /*4ff0*/  @!P4 IADD3 R178, P0, P2, R179, UR43, R6 ;  /* 0x0000002bb3b2cc10 */ /* 0x000fe4000fa1e006 */
[----:B------:R-:W-:Y:S02]  /*5000*/  @P4 LOP3.LUT R22, R22, 0x40, RZ, 0xfc, !PT ;  /* 0x0000004016164812 */ /* 0x000fe400078efcff */
[----:B------:R-:W-:Y:S01]  /*5010*/  @!P4 IADD3.X R179, R187, UR42, R7, P0, P2 ;  /* 0x0000002abbb3cc10 */ /* 0x000fe200087e4407 */
[----:B------:R-:W-:Y:S01]  /*5020*/  IMAD.U32 R187, RZ, RZ, UR41 ;  /* 0x00000029ffbb7e24 */ /* 0x000fe2000f8e00ff */
[----:B------:R-:W-:Y:S02]  /*5030*/  ISETP.LT.OR P4, PT, R0, 0x19, !P1 ;  /* 0x000000190000780c */ /* 0x000fe40004f81670 */
[----:B------:R-:W-:-:S11]  /*5040*/  LOP3.LUT R22, R22, 0xfffffdff, RZ, 0xc0, !PT ;  /* 0xfffffdff16167812 */ /* 0x000fd600078ec0ff */
        /* <DEDUP_REMOVED lines=14> */
[----:B------:R-:W-:Y:S02]  /*5130*/  @!P4 IADD3.X R191, R197, UR38, R7, P0, P2 ;  /* 0x00000026c5bfcc10 */ /* 0x000fe400087e4407 */
        /* <DEDUP_REMOVED lines=17> */
[--C-:B------:R-:W-:Y:S02]  /*5250*/  @!P4 IADD3 R206, P0, P2, R207, UR43, R6.reuse ;  /* 0x0000002bcfcecc10 */ /* 0x100fe4000fa1e006 */
[----:B------:R-:W-:Y:S02]  /*5260*/  @P4 LOP3.LUT R22, R22, 0x8000, RZ, 0xfc, !PT ;  /* 0x0000800016164812 */ /* 0x000fe400078efcff */
[----:B------:R-:W-:Y:S02]  /*5270*/  @!P4 IADD3.X R207, R197, UR42, R7, P0, P2 ;  /* 0x0000002ac5cfcc10 */ /* 0x000fe400087e4407 */
[C---:B------:R-:W-:Y:S02]  /*5280*/  LOP3.LUT P0, RZ, R22.reuse, 0x80000, RZ, 0xc0, !PT ;  /* 0x0008000016ff7812 */ /* 0x040fe4000780c0ff */
[----:B------:R-:W-:Y:S02]  /*5290*/  LOP3.LUT R22, R22, 0xffffbfff, RZ, 0xc0, !PT ;  /* 0xffffbfff16167812 */ /* 0x000fe400078ec0ff */
[----:B------:R-:W-:-:S02]  /*52a0*/  @!P5 IADD3 R208, P4, P2, R209, UR43, R6 ;  /* 0x0000002bd1d0dc10 */ /* 0x000fc4000fa9e006 */
        /* <DEDUP_REMOVED lines=21> */
[----:B------:R-:W-:Y:S01]  /*5400*/  @!P5 IADD3.X R217, R197, UR38, R7, P4, P2 ;  /* 0x00000026c5d9dc10 */ /* 0x000fe2000a7e4407 */
[----:B------:R-:W-:Y:S01]  /*5410*/  @!P0 IMAD R197, R181, R192, R195 ;  /* 0x000000c0b5c58224 */ /* 0x000fe200078e02c3 */
[----:B------:R-:W-:-:S13]  /*5420*/  ISETP.LT.OR P2, PT, R0, 0x9, !P3 ;  /* 0x000000090000780c */ /* 0x000fda0005f41670 */
[----:B------:R-:W-:-:S04]  /*5430*/  @!P2 IADD3 R180, P4, P5, R5, 0x8, R6 ;  /* 0x0000000805b4a810 */ /* 0x000fc80007d9e006 */
[----:B------:R-:W-:Y:S02]  /*5440*/  @!P2 IADD3.X R5, RZ, UR38, R7, P4, P5 ;  /* 0x00000026ff05ac10 */ /* 0x000fe4000a7ea407 */
[----:B------:R-:W-:-:S04]  /*5450*/  IADD3 R198, P4, R20, R198, RZ ;  /* 0x000000c614c67210 */ /* 0x000fc80007f9e0ff */
[----:B------:R-:W-:Y:S02]  /*5460*/  IADD3.X R199, R199, R21, R4, P4, !PT ;  /* 0x00000015c7c77210 */ /* 0x000fe400027fe404 */
[----:B------:R-:W-:-:S04]  /*5470*/  IADD3 R20, P4, R6, UR39, RZ ;  /* 0x0000002706147c10 */ /* 0x000fc8000ff9e0ff */
[----:B------:R-:W-:-:S05]  /*5480*/  IADD3.X R21, R7, UR38, RZ, P4, !PT ;  /* 0x0000002607157c10 */ /* 0x000fca000a7fe4ff */
[----:B------:R1:W-:Y:S01]  /*5490*/  @!P0 STG.E.U8 desc[UR50][R20.64+0x9], R197 ;  /* 0x000009c514008986 */ /* 0x0003e2000c101132 */
[----:B------:R-:W-:Y:S02]  /*54a0*/  ISETP.LT.OR P5, PT, R0, 0x39, !P3 ;  /* 0x000000390000780c */ /* 0x000fe40005fa1670 */
[----:B------:R-:W-:Y:S01]  /*54b0*/  @!P2 IADD3 R180, P0, R180, UR41, RZ ;  /* 0x00000029b4b4ac10 */ /* 0x000fe2000ff1e0ff */
[----:B------:R-:W2:Y:S03]  /*54c0*/  @!P2 LDG.E.U8 R194, desc[UR50][R10.64+0x8] ;  /* 0x000008320ac2a981 */ /* 0x000ea6000c1e1100 */
[----:B------:R-:W-:Y:S01]  /*54d0*/  @!P2 IADD3.X R181, R5, UR40, RZ, P0, !PT ;  /* 0x0000002805b5ac10 */ /* 0x000fe200087fe4ff */
[----:B------:R-:W-:Y:S01]  /*54e0*/  IMAD.U32 R5, RZ, RZ, UR41 ;  /* 0x00000029ff057e24 */ /* 0x000fe2000f8e00ff */
[----:B------:R-:W-:Y:S02]  /*54f0*/  LOP3.LUT P0, RZ, R22, 0x2, RZ, 0xc0, !PT ;  /* 0x0000000216ff7812 */ /* 0x000fe4000780c0ff */
[----:B--2---:R-:W-:-:S05]  /*5500*/  @!P2 PRMT R4, R194, 0x8880, RZ ;  /* 0x00008880c204a816 */ /* 0x004fca00000000ff */
[----:B------:R-:W-:-:S04]  /*5510*/  @!P2 IMAD R195, R4, R193, RZ ;  /* 0x000000c104c3a224 */ /* 0x000fc800078e02ff */
[----:B------:R-:W-:Y:S02]  /*5520*/  @!P2 IMAD R196, R182, R192, R195 ;  /* 0x000000c0b6c4a224 */ /* 0x000fe400078e02c3 */
[----:B------:R-:W-:-:S03]  /*5530*/  IMAD.U32 R182, RZ, RZ, UR40 ;  /* 0x00000028ffb67e24 */ /* 0x000fc6000f8e00ff */
[----:B------:R2:W-:Y:S01]  /*5540*/  @!P2 STG.E.U8 desc[UR50][R180.64], R196 ;  /* 0x000000c4b400a986 */ /* 0x0005e2000c101132 */
[----:B------:R-:W-:-:S04]  /*5550*/  @!P5 IADD3 R4, P4, P2, R5, UR39, R6 ;  /* 0x000000270504dc10 */ /* 0x000fc8000fa9e006 */
[----:B------:R-:W-:Y:S02]  /*5560*/  @!P5 IADD3.X R5, R182, UR38, R7, P4, P2 ;  /* 0x00000026b605dc10 */ /* 0x000fe4000a7e4407 */
[----:B------:R-:W-:-:S13]  /*5570*/  ISETP.LT.OR P2, PT, R0, 0xa, !P3 ;  /* 0x0000000a0000780c */ /* 0x000fda0005f41670 */
[----:B------:R-:W3:Y:S01]  /*5580*/  @!P2 LDG.E.U8 R194, desc[UR50][R10.64+0x9] ;  /* 0x000009320ac2a981 */ /* 0x000ee2000c1e1100 */
[----:B------:R-:W-:Y:S01]  /*5590*/  LOP3.LUT R22, R22, 0xff7fffff, RZ, 0xc0, !PT ;  /* 0xff7fffff16167812 */ /* 0x000fe200078ec0ff */
[----:B-1----:R-:W-:-:S03]  /*55a0*/  IMAD.U32 R197, RZ, RZ, UR39 ;  /* 0x00000027ffc57e24 */ /* 0x002fc6000f8e00ff */
[----:B------:R-:W-:Y:S02]  /*55b0*/  @P5 LOP3.LUT R22, R22, 0x800000, RZ, 0xfc, !PT ;  /* 0x0080000016165812 */ /* 0x000fe400078efcff */
[----:B------:R-:W-:-:S04]  /*55c0*/  @!P2 IADD3 R197, P4, P5, R197, 0x9, R6 ;  /* 0x00000009c5c5a810 */ /* 0x000fc80007d9e006 */
[----:B------:R-:W-:Y:S02]  /*55d0*/  @!P2 IADD3.X R182, RZ, UR38, R7, P4, P5 ;  /* 0x00000026ffb6ac10 */ /* 0x000fe4000a7ea407 */
[----:B--2---:R-:W-:-:S04]  /*55e0*/  @!P2 IADD3 R196, P4, R197, UR41, RZ ;  /* 0x00000029c5c4ac10 */ /* 0x004fc8000ff9e0ff */
[----:B------:R-:W-:Y:S02]  /*55f0*/  @!P2 IADD3.X R197, R182, UR40, RZ, P4, !PT ;  /* 0x00000028b6c5ac10 */ /* 0x000fe4000a7fe4ff */
[----:B---3--:R-:W-:-:S05]  /*5600*/  @!P2 PRMT R180, R194, 0x8880, RZ ;  /* 0x00008880c2b4a816 */ /* 0x008fca00000000ff */
[----:B------:R-:W-:-:S04]  /*5610*/  @!P2 IMAD R195, R180, R193, RZ ;  /* 0x000000c1b4c3a224 */ /* 0x000fc800078e02ff */
[----:B------:R-:W-:-:S05]  /*5620*/  @!P2 IMAD R183, R183, R192, R195 ;  /* 0x000000c0b7b7a224 */ /* 0x000fca00078e02c3 */
[----:B------:R1:W-:Y:S01]  /*5630*/  @!P2 STG.E.U8 desc[UR50][R196.64], R183 ;  /* 0x000000b7c400a986 */ /* 0x0003e2000c101132 */
[----:B------:R-:W-:-:S04]  /*5640*/  IADD3 R180, P2, R6, UR43, RZ ;  /* 0x0000002b06b47c10 */ /* 0x000fc8000ff5e0ff */
[----:B------:R-:W-:Y:S02]  /*5650*/  IADD3.X R181, R7, UR42, RZ, P2, !PT ;  /* 0x0000002a07b57c10 */ /* 0x000fe400097fe4ff */
[----:B------:R-:W-:-:S04]  /*5660*/  ISETP.GE.AND P2, PT, R3, 0x101, PT ;  /* 0x000001010300780c */ /* 0x000fc80003f46270 */
[----:B------:R-:W-:-:S13]  /*5670*/  ISETP.LT.OR P4, PT, R0, 0x1, !P2 ;  /* 0x000000010000780c */ /* 0x000fda0005781670 */
[----:B------:R-:W2:Y:S02]  /*5680*/  @!P4 LDG.E.U8 R194, desc[UR50][R198.64] ;  /* 0x00000032c6c2c981 */ /* 0x000ea4000c1e1100 */
[----:B--2---:R-:W-:-:S05]  /*5690*/  @!P4 PRMT R182, R194, 0x8880, RZ ;  /* 0x00008880c2b6c816 */ /* 0x004fca00000000ff */
[----:B------:R-:W-:-:S04]  /*56a0*/  @!P4 IMAD R195, R182, R193, RZ ;  /* 0x000000c1b6c3c224 */ /* 0x000fc800078e02ff */
[----:B------:R-:W-:-:S05]  /*56b0*/  @!P4 IMAD R3, R168, R192, R195 ;  /* 0x000000c0a803c224 */ /* 0x000fca00078e02c3 */
[----:B------:R2:W-:Y:S01]  /*56c0*/  @!P4 STG.E.U8 desc[UR50][R180.64], R3 ;  /* 0x00000003b400c986 */ /* 0x0005e2000c101132 */
[----:B------:R-:W-:-:S13]  /*56d0*/  ISETP.LT.OR P4, PT, R0, 0x2, !P2 ;  /* 0x000000020000780c */ /* 0x000fda0005781670 */
[----:B------:R-:W3:Y:S02]  /*56e0*/  @!P4 LDG.E.U8 R194, desc[UR50][R198.64+0x1] ;  /* 0x00000132c6c2c981 */ /* 0x000ee4000c1e1100 */
[----:B---3--:R-:W-:-:S05]  /*56f0*/  @!P4 PRMT R168, R194, 0x8880, RZ ;  /* 0x00008880c2a8c816 */ /* 0x008fca00000000ff */
[----:B------:R-:W-:-:S04]  /*5700*/  @!P4 IMAD R195, R168, R193, RZ ;  /* 0x000000c1a8c3c224 */ /* 0x000fc800078e02ff */
[----:B-1----:R-:W-:-:S05]  /*5710*/  @!P4 IMAD R183, R169, R192, R195 ;  /* 0x000000c0a9b7c224 */ /* 0x002fca00078e02c3 */
[----:B------:R1:W-:Y:S04]  /*5720*/  @!P4 STG.E.U8 desc[UR50][R180.64+0x1], R183 ;  /* 0x000001b7b400c986 */ /* 0x0003e8000c101132 */
[----:B------:R-:W3:Y:S01]  /*5730*/  @!P0 LDG.E.U8 R194, desc[UR50][R8.64] ;  /* 0x0000003208c28981 */ /* 0x000ee2000c1e1100 */
[----:B------:R-:W-:Y:S01]  /*5740*/  ISETP.LT.OR P6, PT, R0, 0x3a, !P3 ;  /* 0x0000003a0000780c */ /* 0x000fe20005fc1670 */
[----:B------:R-:W-:Y:S01]  /*5750*/  IMAD.U32 R169, RZ, RZ, UR41 ;  /* 0x00000029ffa97e24 */ /* 0x000fe2000f8e00ff */
[----:B------:R-:W-:Y:S01]  /*5760*/  LOP3.LUT R22, R22, 0xfffbffff, RZ, 0xc0, !PT ;  /* 0xfffbffff16167812 */ /* 0x000fe200078ec0ff */
[----:B--2---:R-:W-:-:S10]  /*5770*/  IMAD.U32 R3, RZ, RZ, UR40 ;  /* 0x00000028ff037e24 */ /* 0x004fd4000f8e00ff */
[----:B------:R-:W-:Y:S02]  /*5780*/  @P6 LOP3.LUT R22, R22, 0x40000, RZ, 0xfc, !PT ;  /* 0x0004000016166812 */ /* 0x000fe400078efcff */
[----:B---3--:R-:W-:-:S05]  /*5790*/  @!P0 PRMT R168, R194, 0x8880, RZ ;  /* 0x00008880c2a88816 */ /* 0x008fca00000000ff */
[----:B------:R-:W-:Y:S01]  /*57a0*/  @!P0 IMAD R195, R168, R193, RZ ;  /* 0x000000c1a8c38224 */ /* 0x000fe200078e02ff */
[----:B------:R-:W-:-:S04]  /*57b0*/  @!P6 IADD3 R168, P4, P5, R169, UR39, R6 ;  /* 0x00000027a9a8ec10 */ /* 0x000fc8000fd9e006 */
[----:B------:R-:W-:Y:S02]  /*57c0*/  @!P6 IADD3.X R169, R3, UR38, R7, P4, P5 ;  /* 0x0000002603a9ec10 */ /* 0x000fe4000a7ea407 */
[----:B------:R-:W-:Y:S01]  /*57d0*/  LOP3.LUT P6, RZ, R23, 0x20000, RZ, 0xc0, !PT ;  /* 0x0002000017ff7812 */ /* 0x000fe200078cc0ff */
[----:B------:R-:W-:-:S05]  /*57e0*/  @!P0 IMAD R3, R170, R192, R195 ;  /* 0x000000c0aa038224 */ /* 0x000fca00078e02c3 */
[----:B------:R2:W-:Y:S07]  /*57f0*/  @!P0 STG.E.U8 desc[UR50][R176.64], R3 ;  /* 0x00000003b0008986 */ /* 0x0005ee000c101132 */
[----:B------:R-:W3:Y:S01]  /*5800*/  @!P6 LDG.E.U8 R194, desc[UR50][R8.64+0x1] ;  /* 0x0000013208c2e981 */ /* 0x000ee2000c1e1100 */
[----:B------:R-:W-:Y:S01]  /*5810*/  ISETP.LT.OR P5, PT, R0, 0x31, !P1 ;  /* 0x000000310000780c */ /* 0x000fe20004fa1670 */
[----:B-1----:R-:W-:Y:S02]  /*5820*/  IMAD.U32 R183, RZ, RZ, UR41 ;  /* 0x00000029ffb77e24 */ /* 0x002fe4000f8e00ff */
[----:B------:R-:W-:-:S10]  /*5830*/  IMAD.U32 R197, RZ, RZ, UR40 ;  /* 0x00000028ffc57e24 */ /* 0x000fd4000f8e00ff */
[----:B------:R-:W-:-:S04]  /*5840*/  @!P5 IADD3 R182, P0, P4, R183, UR43, R6 ;  /* 0x0000002bb7b6dc10 */ /* 0x000fc8000fc1e006 */
[----:B------:R-:W-:Y:S02]  /*5850*/  @!P5 IADD3.X R183, R197, UR42, R7, P0, P4 ;  /* 0x0000002ac5b7dc10 */ /* 0x000fe400087e8407 */
[----:B------:R-:W-:Y:S01]  /*5860*/  ISETP.LT.OR P4, PT, R0, 0x32, !P1 ;  /* 0x000000320000780c */ /* 0x000fe20004f81670 */
[----:B--2---:R-:W-:Y:S02]  /*5870*/  IMAD.U32 R177, RZ, RZ, UR41 ;  /* 0x00000029ffb17e24 */ /* 0x004fe4000f8e00ff */
[----:B------:R-:W-:Y:S01]  /*5880*/  IMAD.U32 R3, RZ, RZ, UR40 ;  /* 0x00000028ff037e24 */ /* 0x000fe2000f8e00ff */
[----:B---3--:R-:W-:-:S05]  /*5890*/  @!P6 PRMT R170, R194, 0x8880, RZ ;  /* 0x00008880c2aae816 */ /* 0x008fca00000000ff */
[----:B------:R-:W-:-:S04]  /*58a0*/  @!P6 IMAD R195, R170, R193, RZ ;  /* 0x000000c1aac3e224 */ /* 0x000fc800078e02ff */
[----:B------:R-:W-:-:S05]  /*58b0*/  @!P6 IMAD R171, R171, R192, R195 ;  /* 0x000000c0ababe224 */ /* 0x000fca00078e02c3 */
[----:B------:R1:W-:Y:S01]  /*58c0*/  @!P6 STG.E.U8 desc[UR50][R228.64+0x1], R171 ;  /* 0x000001abe400e986 */ /* 0x0003e2000c101132 */
[----:B------:R-:W-:-:S04]  /*58d0*/  @!P4 IADD3 R176, P0, P6, R177, UR43, R6 ;  /* 0x0000002bb1b0cc10 */ /* 0x000fc8000fe1e006 */
[----:B------:R-:W-:Y:S02]  /*58e0*/  @!P4 IADD3.X R177, R3, UR42, R7, P0, P6 ;  /* 0x0000002a03b1cc10 */ /* 0x000fe400087ec407 */
[----:B------:R-:W-:-:S13]  /*58f0*/  ISETP.LT.OR P6, PT, R0, 0x9, !P2 ;  /* 0x000000090000780c */ /* 0x000fda00057c1670 */
[----:B------:R-:W2:Y:S01]  /*5900*/  @!P6 LDG.E.U8 R194, desc[UR50][R198.64+0x8] ;  /* 0x00000832c6c2e981 */ /* 0x000ea2000c1e1100 */
[----:B------:R-:W-:-:S04]  /*5910*/  LOP3.LUT R22, R22, 0xfff7ffff, RZ, 0xc0, !PT ;  /* 0xfff7ffff16167812 */ /* 0x000fc800078ec0ff */
[----:B------:R-:W-:-:S04]  /*5920*/  @P5 LOP3.LUT R22, R22, 0x80000, RZ, 0xfc, !PT ;  /* 0x0008000016165812 */ /* 0x000fc800078efcff */
[----:B------:R-:W-:-:S04]  /*5930*/  LOP3.LUT R22, R22, 0xfffffffd, RZ, 0xc0, !PT ;  /* 0xfffffffd16167812 */ /* 0x000fc800078ec0ff */
[----:B------:R-:W-:Y:S02]  /*5940*/  @P4 LOP3.LUT R22, R22, 0x2, RZ, 0xfc, !PT ;  /* 0x0000000216164812 */ /* 0x000fe400078efcff */
[----:B------:R-:W-:Y:S01]  /*5950*/  ISETP.LT.OR P4, PT, R0, 0x39, !P1 ;  /* 0x000000390000780c */ /* 0x000fe20004f81670 */
[----:B-1----:R-:W-:Y:S01]  /*5960*/  IMAD.U32 R171, RZ, RZ, UR41 ;  /* 0x00000029ffab7e24 */ /* 0x002fe2000f8e00ff */
[----:B--2---:R-:W-:-:S05]  /*5970*/  @!P6 PRMT R170, R194, 0x8880, RZ ;  /* 0x00008880c2aae816 */ /* 0x004fca00000000ff */
[----:B------:R-:W-:-:S06]  /*5980*/  @!P6 IMAD R195, R170, R193, RZ ;  /* 0x000000c1aac3e224 */ /* 0x000fcc00078e02ff */
[----:B------:R-:W-:-:S04]  /*5990*/  @!P4 IADD3 R170, P0, P5, R171, UR43, R6 ;  /* 0x0000002babaacc10 */ /* 0x000fc8000fd1e006 */
[----:B------:R-:W-:Y:S01]  /*59a0*/  @!P4 IADD3.X R171, R3, UR42, R7, P0, P5 ;  /* 0x0000002a03abcc10 */ /* 0x000fe200087ea407 */
[----:B------:R-:W-:-:S05]  /*59b0*/  @!P6 IMAD R3, R172, R192, R195 ;  /* 0x000000c0ac03e224 */ /* 0x000fca00078e02c3 */
[----:B------:R1:W-:Y:S01]  /*59c0*/  @!P6 STG.E.U8 desc[UR50][R180.64+0x8], R3 ;  /* 0x00000803b400e986 */ /* 0x0003e2000c101132 */
[----:B------:R-:W-:-:S13]  /*59d0*/  ISETP.LT.OR P6, PT, R0, 0xa, !P2 ;  /* 0x0000000a0000780c */ /* 0x000fda00057c1670 */
[----:B------:R-:W2:Y:S02]  /*59e0*/  @!P6 LDG.E.U8 R194, desc[UR50][R198.64+0x9] ;  /* 0x00000932c6c2e981 */ /* 0x000ea4000c1e1100 */
[----:B--2---:R-:W-:-:S05]  /*59f0*/  @!P6 PRMT R172, R194, 0x8880, RZ ;  /* 0x00008880c2ace816 */ /* 0x004fca00000000ff */
[----:B------:R-:W-:-:S04]  /*5a00*/  @!P6 IMAD R195, R172, R193, RZ ;  /* 0x000000c1acc3e224 */ /* 0x000fc800078e02ff */
[----:B------:R-:W-:-:S05]  /*5a10*/  @!P6 IMAD R173, R173, R192, R195 ;  /* 0x000000c0adade224 */ /* 0x000fca00078e02c3 */
[----:B------:R2:W-:Y:S01]  /*5a20*/  @!P6 STG.E.U8 desc[UR50][R180.64+0x9], R173 ;  /* 0x000009adb400e986 */ /* 0x0005e2000c101132 */
[----:B------:R-:W-:-:S13]  /*5a30*/  ISETP.LT.OR P6, PT, R0, 0x9, !P1 ;  /* 0x000000090000780c */ /* 0x000fda0004fc1670 */
[----:B------:R-:W3:Y:S01]  /*5a40*/  @!P6 LDG.E.U8 R194, desc[UR50][R8.64+0x8] ;  /* 0x0000083208c2e981 */ /* 0x000ee2000c1e1100 */
[----:B------:R-:W-:Y:S02]  /*5a50*/  ISETP.LT.OR P0, PT, R0, 0x3a, !P1 ;  /* 0x0000003a0000780c */ /* 0x000fe40004f01670 */
[----:B------:R-:W-:Y:S01]  /*5a60*/  LOP3.LUT R22, R22, 0xffefffff, RZ, 0xc0, !PT ;  /* 0xffefffff16167812 */ /* 0x000fe200078ec0ff */
[----:B------:R-:W-:-:S03]  /*5a70*/  IMAD.U32 R197, RZ, RZ, UR41 ;  /* 0x00000029ffc57e24 */ /* 0x000fc6000f8e00ff */
[----:B------:R-:W-:Y:S02]  /*5a80*/  @P4 LOP3.LUT R22, R22, 0x100000, RZ, 0xfc, !PT ;  /* 0x0010000016164812 */ /* 0x000fe400078efcff */
[C---:B------:R-:W-:Y:S02]  /*5a90*/  LOP3.LUT P4, RZ, R23.reuse, 0x10000, RZ, 0xc0, !PT ;  /* 0x0001000017ff7812 */ /* 0x040fe4000788c0ff */
[----:B------:R-:W-:Y:S01]  /*5aa0*/  LOP3.LUT R23, R23, 0xfffff7ff, RZ, 0xc0, !PT ;  /* 0xfffff7ff17177812 */ /* 0x000fe200078ec0ff */
[----:B-1----:R-:W-:-:S03]  /*5ab0*/  IMAD.U32 R3, RZ, RZ, UR40 ;  /* 0x00000028ff037e24 */ /* 0x002fc6000f8e00ff */
[----:B------:R-:W-:Y:S02]  /*5ac0*/  @P2 LOP3.LUT R23, R23, 0x800, RZ, 0xfc, !PT ;  /* 0x0000080017172812 */ /* 0x000fe400078efcff */
[----:B------:R-:W-:-:S04]  /*5ad0*/  @!P0 IADD3 R196, P2, P5, R197, UR43, R6 ;  /* 0x0000002bc5c48c10 */ /* 0x000fc8000fd5e006 */
[----:B------:R-:W-:Y:S02]  /*5ae0*/  @!P0 IADD3.X R197, R3, UR42, R7, P2, P5 ;  /* 0x0000002a03c58c10 */ /* 0x000fe400097ea407 */
[----:B------:R-:W-:-:S04]  /*5af0*/  @!P6 IADD3 R228, P2, R180, UR41, RZ ;  /* 0x00000029b4e4ec10 */ /* 0x000fc8000ff5e0ff */
[----:B------:R-:W-:Y:S02]  /*5b00*/  @!P6 IADD3.X R229, R181, UR40, RZ, P2, !PT ;  /* 0x00000028b5e5ec10 */ /* 0x000fe400097fe4ff */
[----:B---3--:R-:W-:-:S05]  /*5b10*/  @!P6 PRMT R172, R194, 0x8880, RZ ;  /* 0x00008880c2ace816 */ /* 0x008fca00000000ff */
[----:B------:R-:W-:-:S04]  /*5b20*/  @!P6 IMAD R195, R172, R193, RZ ;  /* 0x000000c1acc3e224 */ /* 0x000fc800078e02ff */
[----:B------:R-:W-:-:S05]  /*5b30*/  @!P6 IMAD R3, R174, R192, R195 ;  /* 0x000000c0ae03e224 */ /* 0x000fca00078e02c3 */
[----:B------:R1:W-:Y:S04]  /*5b40*/  @!P6 STG.E.U8 desc[UR50][R228.64+0x8], R3 ;  /* 0x00000803e400e986 */ /* 0x0003e8000c101132 */
[----:B------:R-:W3:Y:S01]  /*5b50*/  @!P4 LDG.E.U8 R194, desc[UR50][R8.64+0x9] ;  /* 0x0000093208c2c981 */ /* 0x000ee2000c1e1100 */
[----:B------:R-:W-:Y:S01]  /*5b60*/  ISETP.LT.OR P5, PT, R0, 0x41, !P3 ;  /* 0x000000410000780c */ /* 0x000fe20005fa1670 */
[----:B--2---:R-:W-:Y:S02]  /*5b70*/  IMAD.U32 R173, RZ, RZ, UR41 ;  /* 0x00000029ffad7e24 */ /* 0x004fe4000f8e00ff */
[----:B------:R-:W-:-:S10]  /*5b80*/  IMAD.U32 R174, RZ, RZ, UR40 ;  /* 0x00000028ffae7e24 */ /* 0x000fd4000f8e00ff */
[----:B------:R-:W-:-:S04]  /*5b90*/  @!P5 IADD3 R172, P2, P6, R173, UR39, R6 ;  /* 0x00000027adacdc10 */ /* 0x000fc8000fe5e006 */
[----:B------:R-:W-:Y:S02]  /*5ba0*/  @!P5 IADD3.X R173, R174, UR38, R7, P2, P6 ;  /* 0x00000026aeaddc10 */ /* 0x000fe400097ec407 */
[----:B------:R-:W-:Y:S01]  /*5bb0*/  LOP3.LUT R22, R22, 0xfffffffe, RZ, 0xc0, !PT ;  /* 0xfffffffe16167812 */ /* 0x000fe200078ec0ff */
[----:B-1----:R-:W-:-:S03]  /*5bc0*/  IMAD.U32 R229, RZ, RZ, UR40 ;  /* 0x00000028ffe57e24 */ /* 0x002fc6000f8e00ff */
[----:B------:R-:W-:Y:S02]  /*5bd0*/  @P0 LOP3.LUT R22, R22, 0x1, RZ, 0xfc, !PT ;  /* 0x0000000116160812 */ /* 0x000fe400078efcff */
[----:B------:R-:W-:Y:S02]  /*5be0*/  LOP3.LUT P0, RZ, R23, 0x8000, RZ, 0xc0, !PT ;  /* 0x0000800017ff7812 */ /* 0x000fe4000780c0ff */
[----:B---3--:R-:W-:-:S05]  /*5bf0*/  @!P4 PRMT R174, R194, 0x8880, RZ ;  /* 0x00008880c2aec816 */ /* 0x008fca00000000ff */
[----:B------:R-:W-:-:S04]  /*5c00*/  @!P4 IMAD R195, R174, R193, RZ ;  /* 0x000000c1aec3c224 */ /* 0x000fc800078e02ff */
[----:B------:R-:W-:-:S05]  /*5c10*/  @!P4 IMAD R3, R175, R192, R195 ;  /* 0x000000c0af03c224 */ /* 0x000fca00078e02c3 */
[----:B------:R1:W-:Y:S01]  /*5c20*/  @!P4 STG.E.U8 desc[UR50][R226.64+0x9], R3 ;  /* 0x00000903e200c986 */ /* 0x0003e2000c101132 */
[----:B------:R-:W-:Y:S01]  /*5c30*/  ISETP.LT.OR P4, PT, R0, 0x42, !P3 ;  /* 0x000000420000780c */ /* 0x000fe20005f81670 */
[----:B------:R-:W-:-:S12]  /*5c40*/  IMAD.U32 R175, RZ, RZ, UR41 ;  /* 0x00000029ffaf7e24 */ /* 0x000fd8000f8e00ff */
[----:B------:R-:W-:-:S04]  /*5c50*/  @!P4 IADD3 R174, P2, P6, R175, UR39, R6 ;  /* 0x00000027afaecc10 */ /* 0x000fc8000fe5e006 */
[----:B------:R-:W-:Y:S02]  /*5c60*/  @!P4 IADD3.X R175, R229, UR38, R7, P2, P6 ;  /* 0x00000026e5afcc10 */ /* 0x000fe400097ec407 */
[----:B------:R-:W-:-:S13]  /*5c70*/  ISETP.LT.OR P6, PT, R0, 0x11, !P0 ;  /* 0x000000110000780c */ /* 0x000fda00047c1670 */
[----:B------:R-:W2:Y:S02]  /*5c80*/  @!P6 LDG.E.U8 R194, desc[UR50][R14.64+0x10] ;  /* 0x000010320ec2e981 */ /* 0x000ea4000c1e1100 */
[----:B--2---:R-:W-:-:S05]  /*5c90*/  @!P6 PRMT R228, R194, 0x8880, RZ ;  /* 0x00008880c2e4e816 */ /* 0x004fca00000000ff */
[----:B------:R-:W-:-:S04]  /*5ca0*/  @!P6 IMAD R195, R228, R193, RZ ;  /* 0x000000c1e4c3e224 */ /* 0x000fc800078e02ff */
[----:B-1----:R-:W-:-:S05]  /*5cb0*/  @!P6 IMAD R3, R160, R192, R195 ;  /* 0x000000c0a003e224 */ /* 0x002fca00078e02c3 */
[----:B------:R1:W-:Y:S01]  /*5cc0*/  @!P6 STG.E.U8 desc[UR50][R6.64+0x10], R3 ;  /* 0x000010030600e986 */ /* 0x0003e2000c101132 */
[----:B------:R-:W-:-:S13]  /*5cd0*/  ISETP.LT.OR P6, PT, R0, 0x12, !P0 ;  /* 0x000000120000780c */ /* 0x000fda00047c1670 */
[----:B------:R-:W2:Y:S01]  /*5ce0*/  @!P6 LDG.E.U8 R194, desc[UR50][R14.64+0x11] ;  /* 0x000011320ec2e981 */ /* 0x000ea2000c1e1100 */
[----:B------:R-:W-:-:S04]  /*5cf0*/  LOP3.LUT R22, R22, 0xbfffffff, RZ, 0xc0, !PT ;  /* 0xbfffffff16167812 */ /* 0x000fc800078ec0ff */
[----:B------:R-:W-:-:S04]  /*5d00*/  @P5 LOP3.LUT R22, R22, 0x40000000, RZ, 0xfc, !PT ;  /* 0x4000000016165812 */ /* 0x000fc800078efcff */
[----:B------:R-:W-:-:S04]  /*5d10*/  LOP3.LUT R22, R22, 0xdfffffff, RZ, 0xc0, !PT ;  /* 0xdfffffff16167812 */ /* 0x000fc800078ec0ff */
[----:B------:R-:W-:Y:S02]  /*5d20*/  @P4 LOP3.LUT R22, R22, 0x20000000, RZ, 0xfc, !PT ;  /* 0x2000000016164812 */ /* 0x000fe400078efcff */
[----:B------:R-:W-:Y:S02]  /*5d30*/  ISETP.LT.OR P4, PT, R0, 0x49, !P3 ;  /* 0x000000490000780c */ /* 0x000fe40005f81670 */
[----:B------:R-:W-:Y:S02]  /*5d40*/  LOP3.LUT P5, RZ, R23, 0x4000, RZ, 0xc0, !PT ;  /* 0x0000400017ff7812 */ /* 0x000fe400078ac0ff */
[----:B--2---:R-:W-:-:S05]  /*5d50*/  @!P6 PRMT R160, R194, 0x8880, RZ ;  /* 0x00008880c2a0e816 */ /* 0x004fca00000000ff */
[----:B------:R-:W-:-:S04]  /*5d60*/  @!P6 IMAD R195, R160, R193, RZ ;  /* 0x000000c1a0c3e224 */ /* 0x000fc800078e02ff */
[----:B------:R-:W-:Y:S02]  /*5d70*/  @!P6 IMAD R227, R161, R192, R195 ;  /* 0x000000c0a1e3e224 */ /* 0x000fe400078e02c3 */
[----:B------:R-:W-:-:S03]  /*5d80*/  IMAD.U32 R161, RZ, RZ, UR41 ;  /* 0x00000029ffa17e24 */ /* 0x000fc6000f8e00ff */
[----:B------:R2:W-:Y:S02]  /*5d90*/  @!P6 STG.E.U8 desc[UR50][R6.64+0x11], R227 ;  /* 0x000011e30600e986 */ /* 0x0005e4000c101132 */
[----:B------:R-:W-:-:S04]  /*5da0*/  @!P4 IADD3 R160, P2, P6, R161, UR39, R6 ;  /* 0x00000027a1a0cc10 */ /* 0x000fc8000fe5e006 */
[----:B------:R-:W-:Y:S02]  /*5db0*/  @!P4 IADD3.X R161, R229, UR38, R7, P2, P6 ;  /* 0x00000026e5a1cc10 */ /* 0x000fe400097ec407 */
[----:B------:R-:W-:-:S13]  /*5dc0*/  ISETP.LT.OR P6, PT, R0, 0x11, !P5 ;  /* 0x000000110000780c */ /* 0x000fda0006fc1670 */
[----:B------:R-:W3:Y:S01]  /*5dd0*/  @!P6 LDG.E.U8 R194, desc[UR50][R12.64+0x10] ;  /* 0x000010320cc2e981 */ /* 0x000ee2000c1e1100 */
[----:B------:R-:W-:-:S04]  /*5de0*/  @!P6 IADD3 R228, P2, R6, UR41, RZ ;  /* 0x0000002906e4ec10 */ /* 0x000fc8000ff5e0ff */
[----:B------:R-:W-:Y:S02]  /*5df0*/  @!P6 IADD3.X R229, R7, UR40, RZ, P2, !PT ;  /* 0x0000002807e5ec10 */ /* 0x000fe400097fe4ff */
[----:B---3--:R-:W-:-:S05]  /*5e00*/  @!P6 PRMT R226, R194, 0x8880, RZ ;  /* 0x00008880c2e2e816 */ /* 0x008fca00000000ff */
[----:B------:R-:W-:-:S04]  /*5e10*/  @!P6 IMAD R195, R226, R193, RZ ;  /* 0x000000c1e2c3e224 */ /* 0x000fc800078e02ff */
[----:B-1----:R-:W-:-:S05]  /*5e20*/  @!P6 IMAD R3, R162, R192, R195 ;  /* 0x000000c0a203e224 */ /* 0x002fca00078e02c3 */
[----:B------:R1:W-:Y:S01]  /*5e30*/  @!P6 STG.E.U8 desc[UR50][R228.64+0x10], R3 ;  /* 0x00001003e400e986 */ /* 0x0003e2000c101132 */
[----:B------:R-:W-:-:S13]  /*5e40*/  ISETP.LT.OR P6, PT, R0, 0x12, !P5 ;  /* 0x000000120000780c */ /* 0x000fda0006fc1670 */
[----:B------:R-:W3:Y:S01]  /*5e50*/  @!P6 LDG.E.U8 R194, desc[UR50][R12.64+0x11] ;  /* 0x000011320cc2e981 */ /* 0x000ee2000c1e1100 */
[----:B------:R-:W-:-:S04]  /*5e60*/  LOP3.LUT R22, R22, 0xefffffff, RZ, 0xc0, !PT ;  /* 0xefffffff16167812 */ /* 0x000fc800078ec0ff */
[----:B------:R-:W-:Y:S02]  /*5e70*/  @P4 LOP3.LUT R22, R22, 0x10000000, RZ, 0xfc, !PT ;  /* 0x1000000016164812 */ /* 0x000fe400078efcff */
[----:B------:R-:W-:Y:S02]  /*5e80*/  ISETP.LT.OR P4, PT, R0, 0x4a, !P3 ;  /* 0x0000004a0000780c */ /* 0x000fe40005f81670 */
[----:B------:R-:W-:-:S04]  /*5e90*/  @!P6 IADD3 R226, P2, R6, UR41, RZ ;  /* 0x0000002906e2ec10 */ /* 0x000fc8000ff5e0ff */
[----:B--2---:R-:W-:Y:S01]  /*5ea0*/  @!P6 IADD3.X R227, R7, UR40, RZ, P2, !PT ;  /* 0x0000002807e3ec10 */ /* 0x004fe200097fe4ff */
[----:B-1----:R-:W-:Y:S01]  /*5eb0*/  IMAD.U32 R229, RZ, RZ, UR40 ;  /* 0x00000028ffe57e24 */ /* 0x002fe2000f8e00ff */
[----:B---3--:R-:W-:-:S05]  /*5ec0*/  @!P6 PRMT R162, R194, 0x8880, RZ ;  /* 0x00008880c2a2e816 */ /* 0x008fca00000000ff */
[----:B------:R-:W-:-:S04]  /*5ed0*/  @!P6 IMAD R195, R162, R193, RZ ;  /* 0x000000c1a2c3e224 */ /* 0x000fc800078e02ff */
[----:B------:R-:W-:Y:S02]  /*5ee0*/  @!P6 IMAD R3, R163, R192, R195 ;  /* 0x000000c0a303e224 */ /* 0x000fe400078e02c3 */
[----:B------:R-:W-:-:S03]  /*5ef0*/  IMAD.U32 R163, RZ, RZ, UR41 ;  /* 0x00000029ffa37e24 */ /* 0x000fc6000f8e00ff */
[----:B------:R1:W-:Y:S02]  /*5f00*/  @!P6 STG.E.U8 desc[UR50][R226.64+0x11], R3 ;  /* 0x00001103e200e986 */ /* 0x0003e4000c101132 */
        /* <DEDUP_REMOVED lines=10> */
[----:B------:R-:W-:Y:S02]  /*5fb0*/  ISETP.LT.OR P2, PT, R0, 0x41, !P1 ;  /* 0x000000410000780c */ /* 0x000fe40004f41670 */
[----:B------:R-:W-:-:S04]  /*5fc0*/  LOP3.LUT R22, R22, 0xf7ffffff, RZ, 0xc0, !PT ;  /* 0xf7ffffff16167812 */ /* 0x000fc800078ec0ff */
[----:B------:R-:W-:Y:S02]  /*5fd0*/  @P4 LOP3.LUT R22, R22, 0x8000000, RZ, 0xfc, !PT ;  /* 0x0800000016164812 */ /* 0x000fe400078efcff */
[C---:B------:R-:W-:Y:S02]  /*5fe0*/  LOP3.LUT P4, RZ, R23.reuse, 0x2000, RZ, 0xc0, !PT ;  /* 0x0000200017ff7812 */ /* 0x040fe4000788c0ff */
[----:B------:R-:W-:Y:S01]  /*5ff0*/  LOP3.LUT R23, R23, 0xfffffdff, RZ, 0xc0, !PT ;  /* 0xfffffdff17177812 */ /* 0x000fe200078ec0ff */
[----:B------:R-:W-:-:S03]  /*6000*/  IMAD.U32 R227, RZ, RZ, UR40 ;  /* 0x00000028ffe37e24 */ /* 0x000fc6000f8e00ff */
[----:B------:R-:W-:Y:S02]  /*6010*/  @P0 LOP3.LUT R23, R23, 0x200, RZ, 0xfc, !PT ;  /* 0x0000020017170812 */ /* 0x000fe400078efcff */
        /* <DEDUP_REMOVED lines=24> */
[----:B------:R-:W-:Y:S02]  /*61a0*/  @!P6 IMAD R195, R166, R193, RZ ;  /* 0x000000c1a6c3e224 */ /* 0x000fe400078e02ff */
[----:B------:R-:W-:Y:S02]  /*61b0*/  IMAD.U32 R166, RZ, RZ, UR41 ;  /* 0x00000029ffa67e24 */ /* 0x000fe4000f8e00ff */
[----:B------:R-:W-:-:S05]  /*61c0*/  @!P6 IMAD R167, R167, R192, R195 ;  /* 0x000000c0a7a7e224 */ /* 0x000fca00078e02c3 */
[----:B------:R1:W-:Y:S01]  /*61d0*/  @!P6 STG.E.U8 desc[UR50][R228.64+0x19], R167 ;  /* 0x000019a7e400e986 */ /* 0x0003e2000c101132 */
[----:B------:R-:W-:-:S04]  /*61e0*/  @!P2 IADD3 R226, P0, P6, R166, UR43, R6 ;  /* 0x0000002ba6e2ac10 */ /* 0x000fc8000fe1e006 */
[----:B------:R-:W-:Y:S02]  /*61f0*/  @!P2 IADD3.X R227, R3, UR42, R7, P0, P6 ;  /* 0x0000002a03e3ac10 */ /* 0x000fe400087ec407 */
[----:B------:R-:W-:-:S13]  /*6200*/  ISETP.LT.OR P6, PT, R0, 0x11, !P4 ;  /* 0x000000110000780c */ /* 0x000fda00067c1670 */
[----:B------:R-:W2:Y:S01]  /*6210*/  @!P6 LDG.E.U8 R194, desc[UR50][R184.64+0x10] ;  /* 0x00001032b8c2e981 */ /* 0x000ea2000c1e1100 */
[----:B------:R-:W-:-:S04]  /*6220*/  LOP3.LUT R23, R23, 0xfffffbff, RZ, 0xc0, !PT ;  /* 0xfffffbff17177812 */ /* 0x000fc800078ec0ff */
[----:B------:R-:W-:Y:S02]  /*6230*/  @P5 LOP3.LUT R23, R23, 0x400, RZ, 0xfc, !PT ;  /* 0x0000040017175812 */ /* 0x000fe400078efcff */
[----:B------:R-:W-:Y:S01]  /*6240*/  ISETP.LT.OR P5, PT, R0, 0x49, !P1 ;  /* 0x000000490000780c */ /* 0x000fe20004fa1670 */
[----:B-1----:R-:W-:Y:S01]  /*6250*/  IMAD.U32 R167, RZ, RZ, UR41 ;  /* 0x00000029ffa77e24 */ /* 0x002fe2000f8e00ff */
[----:B------:R-:W-:-:S04]  /*6260*/  LOP3.LUT R22, R22, 0xfeffffff, RZ, 0xc0, !PT ;  /* 0xfeffffff16167812 */ /* 0x000fc800078ec0ff */
[----:B------:R-:W-:Y:S02]  /*6270*/  @P2 LOP3.LUT R22, R22, 0x1000000, RZ, 0xfc, !PT ;  /* 0x0100000016162812 */ /* 0x000fe400078efcff */
[----:B--2---:R-:W-:-:S05]  /*6280*/  @!P6 PRMT R166, R194, 0x8880, RZ ;  /* 0x00008880c2a6e816 */ /* 0x004fca00000000ff */
[----:B------:R-:W-:Y:S01]  /*6290*/  @!P6 IMAD R195, R166, R193, RZ ;  /* 0x000000c1a6c3e224 */ /* 0x000fe200078e02ff */
        /* <DEDUP_REMOVED lines=12> */
[----:B------:R-:W-:-:S04]  /*6360*/  LOP3.LUT R22, R22, 0xfdffffff, RZ, 0xc0, !PT ;  /* 0xfdffffff16167812 */ /* 0x000fc800078ec0ff */
[----:B------:R-:W-:Y:S02]  /*6370*/  @P5 LOP3.LUT R22, R22, 0x2000000, RZ, 0xfc, !PT ;  /* 0x0200000016165812 */ /* 0x000fe400078efcff */
[----:B------:R-:W-:Y:S01]  /*6380*/  ISETP.LT.OR P5, PT, R0, 0x4a, !P1 ;  /* 0x0000004a0000780c */ /* 0x000fe20004fa1670 */
[----:B------:R-:W-:Y:S02]  /*6390*/  IMAD.U32 R229, RZ, RZ, UR41 ;  /* 0x00000029ffe57e24 */ /* 0x000fe4000f8e00ff */
[----:B-1----:R-:W-:-:S10]  /*63a0*/  IMAD.U32 R3, RZ, RZ, UR40 ;  /* 0x00000028ff037e24 */ /* 0x002fd4000f8e00ff */
[----:B------:R-:W-:-:S04]  /*63b0*/  @!P5 IADD3 R228, P0, P2, R229, UR43, R6 ;  /* 0x0000002be5e4dc10 */ /* 0x000fc8000fa1e006 */
[----:B------:R-:W-:Y:S02]  /*63c0*/  @!P5 IADD3.X R229, R3, UR42, R7, P0, P2 ;  /* 0x0000002a03e5dc10 */ /* 0x000fe400087e4407 */
[----:B------:R-:W-:Y:S02]  /*63d0*/  ISETP.LT.OR P2, PT, R0, 0x12, !P3 ;  /* 0x000000120000780c */ /* 0x000fe40005f41670 */
[----:B---3--:R-:W-:-:S05]  /*63e0*/  @!P6 PRMT R152, R194, 0x8880, RZ ;  /* 0x00008880c298e816 */ /* 0x008fca00000000ff */
[----:B------:R-:W-:Y:S01]  /*63f0*/  @!P6 IMAD R195, R152, R193, RZ ;  /* 0x000000c198c3e224 */ /* 0x000fe200078e02ff */
[----:B------:R-:W-:-:S03]  /*6400*/  @!P6 IADD3 R152, P0, R20, UR41, RZ ;  /* 0x000000291498ec10 */ /* 0x000fc6000ff1e0ff */
[----:B------:R-:W-:Y:S01]  /*6410*/  @!P6 IMAD R3, R154, R192, R195 ;  /* 0x000000c09a03e224 */ /* 0x000fe200078e02c3 */
[----:B--2---:R-:W-:-:S05]  /*6420*/  @!P6 IADD3.X R153, R21, UR40, RZ, P0, !PT ;  /* 0x000000281599ec10 */ /* 0x004fca00087fe4ff */
[----:B------:R1:W-:Y:S04]  /*6430*/  @!P6 STG.E.U8 desc[UR50][R152.64+0x10], R3 ;  /* 0x000010039800e986 */ /* 0x0003e8000c101132 */
[----:B------:R-:W2:Y:S01]  /*6440*/  @!P2 LDG.E.U8 R194, desc[UR50][R10.64+0x11] ;  /* 0x000011320ac2a981 */ /* 0x000ea2000c1e1100 */
[----:B------:R-:W-:-:S04]  /*6450*/  LOP3.LUT R23, R23, 0xffffefff, RZ, 0xc0, !PT ;  /* 0xffffefff17177812 */ /* 0x000fc800078ec0ff */
[----:B------:R-:W-:Y:S02]  /*6460*/  @P1 LOP3.LUT R23, R23, 0x1000, RZ, 0xfc, !PT ;  /* 0x0000100017171812 */ /* 0x000fe400078efcff */
[----:B------:R-:W-:Y:S01]  /*6470*/  ISETP.LT.OR P1, PT, R0, 0x51, !P3 ;  /* 0x000000510000780c */ /* 0x000fe20005f21670 */
[----:B------:R-:W-:Y:S01]  /*6480*/  IMAD.U32 R154, RZ, RZ, UR41 ;  /* 0x00000029ff9a7e24 */ /* 0x000fe2000f8e00ff */
[----:B------:R-:W-:Y:S01]  /*6490*/  LOP3.LUT R23, R23, 0xfffffffd, RZ, 0xc0, !PT ;  /* 0xfffffffd17177812 */ /* 0x000fe200078ec0ff */
[----:B-1----:R-:W-:-:S10]  /*64a0*/  IMAD.U32 R3, RZ, RZ, UR40 ;  /* 0x00000028ff037e24 */ /* 0x002fd4000f8e00ff */
[----:B------:R-:W-:Y:S02]  /*64b0*/  @!P1 IADD3 R152, P0, P6, R154, UR39, R6 ;  /* 0x000000279a989c10 */ /* 0x000fe4000fe1e006 */
[----:B------:R-:W-:Y:S02]  /*64c0*/  @P1 LOP3.LUT R23, R23, 0x2, RZ, 0xfc, !PT ;  /* 0x0000000217171812 */ /* 0x000fe400078efcff */
[----:B------:R-:W-:Y:S02]  /*64d0*/  @!P1 IADD3.X R153, R3, UR38, R7, P0, P6 ;  /* 0x0000002603999c10 */ /* 0x000fe400087ec407 */
[----:B------:R-:W-:Y:S01]  /*64e0*/  ISETP.LT.OR P1, PT, R0, 0x52, !P3 ;  /* 0x000000520000780c */ /* 0x000fe20005f21670 */
[----:B------:R-:W-:Y:S01]  /*64f0*/  IMAD.U32 R3, RZ, RZ, UR41 ;  /* 0x00000029ff037e24 */ /* 0x000fe2000f8e00ff */
[----:B--2---:R-:W-:-:S05]  /*6500*/  @!P2 PRMT R154, R194, 0x8880, RZ ;  /* 0x00008880c29aa816 */ /* 0x004fca00000000ff */
[----:B------:R-:W-:-:S04]  /*6510*/  @!P2 IMAD R195, R154, R193, RZ ;  /* 0x000000c19ac3a224 */ /* 0x000fc800078e02ff */
[----:B------:R-:W-:Y:S02]  /*6520*/  @!P2 IMAD R155, R155, R192, R195 ;  /* 0x000000c09b9ba224 */ /* 0x000fe400078e02c3 */
[----:B------:R-:W-:-:S03]  /*6530*/  IMAD.U32 R154, RZ, RZ, UR40 ;  /* 0x00000028ff9a7e24 */ /* 0x000fc6000f8e00ff */
[----:B------:R1:W-:Y:S02]  /*6540*/  @!P2 STG.E.U8 desc[UR50][R224.64+0x11], R155 ;  /* 0x0000119be000a986 */ /* 0x0003e4000c101132 */
[----:B-1----:R-:W-:-:S04]  /*6550*/  @!P1 IADD3 R224, P0, P6, R3, UR39, R6 ;  /* 0x0000002703e09c10 */ /* 0x002fc8000fe1e006 */
[----:B------:R-:W-:Y:S02]  /*6560*/  @!P1 IADD3.X R225, R154, UR38, R7, P0, P6 ;  /* 0x000000269ae19c10 */ /* 0x000fe400087ec407 */
[----:B------:R-:W-:-:S13]  /*6570*/  ISETP.LT.OR P6, PT, R0, 0x19, !P4 ;  /* 0x000000190000780c */ /* 0x000fda00067c1670 */
[----:B------:R-:W2:Y:S01]  /*6580*/  @!P6 LDG.E.U8 R194, desc[UR50][R184.64+0x18] ;  /* 0x00001832b8c2e981 */ /* 0x000ea2000c1e1100 */
[----:B------:R-:W-:-:S04]  /*6590*/  LOP3.LUT R23, R23, 0xfffffffe, RZ, 0xc0, !PT ;  /* 0xfffffffe17177812 */ /* 0x000fc800078ec0ff */
[----:B------:R-:W-:Y:S02]  /*65a0*/  @P1 LOP3.LUT R23, R23, 0x1, RZ, 0xfc, !PT ;  /* 0x0000000117171812 */ /* 0x000fe400078efcff */
[----:B------:R-:W-:Y:S01]  /*65b0*/  ISETP.LT.OR P1, PT, R0, 0x59, !P3 ;  /* 0x000000590000780c */ /* 0x000fe20005f21670 */
[----:B------:R-:W-:Y:S01]  /*65c0*/  IMAD.U32 R155, RZ, RZ, UR41 ;  /* 0x00000029ff9b7e24 */ /* 0x000fe2000f8e00ff */
[----:B------:R-:W-:Y:S01]  /*65d0*/  LOP3.LUT R22, R22, 0xfffffffb, RZ, 0xc0, !PT ;  /* 0xfffffffb16167812 */ /* 0x000fe200078ec0ff */
[----:B------:R-:W-:-:S03]  /*65e0*/  IMAD.U32 R3, RZ, RZ, UR40 ;  /* 0x00000028ff037e24 */ /* 0x000fc6000f8e00ff */
        /* <DEDUP_REMOVED lines=8> */
[----:B------:R-:W2:Y:S01]  /*6670*/  @!P6 LDG.E.U8 R194, desc[UR50][R184.64+0x19] ;  /* 0x00001932b8c2e981 */ /* 0x000ea2000c1e1100 */
[----:B------:R-:W-:Y:S02]  /*6680*/  ISETP.LT.OR P5, PT, R0, 0x19, !P3 ;  /* 0x000000190000780c */ /* 0x000fe40005fa1670 */
[----:B--2---:R-:W-:-:S05]  /*6690*/  @!P6 PRMT R156, R194, 0x8880, RZ ;  /* 0x00008880c29ce816 */ /* 0x004fca00000000ff */
[----:B------:R-:W-:-:S04]  /*66a0*/  @!P6 IMAD R195, R156, R193, RZ ;  /* 0x000000c19cc3e224 */ /* 0x000fc800078e02ff */
[----:B------:R-:W-:-:S05]  /*66b0*/  @!P6 IMAD R157, R157, R192, R195 ;  /* 0x000000c09d9de224 */ /* 0x000fca00078e02c3 */
[----:B------:R2:W-:Y:S04]  /*66c0*/  @!P6 STG.E.U8 desc[UR50][R20.64+0x19], R157 ;  /* 0x0000199d1400e986 */ /* 0x0005e8000c101132 */
[----:B------:R-:W3:Y:S01]  /*66d0*/  @!P5 LDG.E.U8 R194, desc[UR50][R10.64+0x18] ;  /* 0x000018320ac2d981 */ /* 0x000ee2000c1e1100 */
[----:B------:R-:W-:Y:S02]  /*66e0*/  LOP3.LUT R23, R23, 0xfffffffb, RZ, 0xc0, !PT ;  /* 0xfffffffb17177812 */ /* 0x000fe400078ec0ff */
[----:B------:R-:W-:Y:S02]  /*66f0*/  ISETP.LT.OR P2, PT, R0, 0x5a, !P3 ;  /* 0x0000005a0000780c */ /* 0x000fe40005f41670 */
[----:B------:R-:W-:-:S04]  /*6700*/  @P1 LOP3.LUT R23, R23, 0x4, RZ, 0xfc, !PT ;  /* 0x0000000417171812 */ /* 0x000fc800078efcff */
[C---:B------:R-:W-:Y:S02]  /*6710*/  LOP3.LUT P1, RZ, R23.reuse, 0x1000, RZ, 0xc0, !PT ;  /* 0x0000100017ff7812 */ /* 0x040fe4000782c0ff */
[----:B------:R-:W-:Y:S01]  /*6720*/  LOP3.LUT R23, R23, 0xffffffdf, RZ, 0xc0, !PT ;  /* 0xffffffdf17177812 */ /* 0x000fe200078ec0ff */
[----:B-1----:R-:W-:Y:S01]  /*6730*/  IMAD.U32 R3, RZ, RZ, UR40 ;  /* 0x00000028ff037e24 */ /* 0x002fe2000f8e00ff */
[----:B------:R-:W-:Y:S02]  /*6740*/  LOP3.LUT P0, RZ, R22, 0x10, RZ, 0xc0, !PT ;  /* 0x0000001016ff7812 */ /* 0x000fe4000780c0ff */
[----:B------:R-:W-:Y:S02]  /*6750*/  @P3 LOP3.LUT R23, R23, 0x20, RZ, 0xfc, !PT ;  /* 0x0000002017173812 */ /* 0x000fe400078efcff */
[----:B---3--:R-:W-:-:S05]  /*6760*/  @!P5 PRMT R156, R194, 0x8880, RZ ;  /* 0x00008880c29cd816 */ /* 0x008fca00000000ff */
[----:B------:R-:W-:Y:S02]  /*6770*/  @!P5 IMAD R195, R156, R193, RZ ;  /* 0x000000c19cc3d224 */ /* 0x000fe400078e02ff */
[----:B------:R-:W-:-:S05]  /*6780*/  IMAD.U32 R156, RZ, RZ, UR41 ;  /* 0x00000029ff9c7e24 */ /* 0x000fca000f8e00ff */
[----:B------:R-:W-:-:S04]  /*6790*/  @!P2 IADD3 R156, P3, P6, R156, UR39, R6 ;  /* 0x000000279c9cac10 */ /* 0x000fc8000fe7e006 */
[----:B--2---:R-:W-:Y:S01]  /*67a0*/  @!P2 IADD3.X R157, R3, UR38, R7, P3, P6 ;  /* 0x00000026039dac10 */ /* 0x004fe20009fec407 */
[----:B------:R-:W-:-:S05]  /*67b0*/  @!P5 IMAD R3, R158, R192, R195 ;  /* 0x000000c09e03d224 */ /* 0x000fca00078e02c3 */
[----:B------:R1:W-:Y:S04]  /*67c0*/  @!P5 STG.E.U8 desc[UR50][R222.64+0x18], R3 ;  /* 0x00001803de00d986 */ /* 0x0003e8000c101132 */
[----:B------:R-:W2:Y:S01]  /*67d0*/  @!P0 LDG.E.U8 R194, desc[UR50][R10.64+0x19] ;  /* 0x000019320ac28981 */ /* 0x000ea2000c1e1100 */
[----:B------:R-:W-:Y:S01]  /*67e0*/  ISETP.LT.OR P5, PT, R0, 0x51, !P1 ;  /* 0x000000510000780c */ /* 0x000fe20004fa1670 */
[----:B------:R-:W-:Y:S02]  /*67f0*/  IMAD.U32 R158, RZ, RZ, UR41 ;  /* 0x00000029ff9e7e24 */ /* 0x000fe4000f8e00ff */
[----:B-1----:R-:W-:-:S10]  /*6800*/  IMAD.U32 R3, RZ, RZ, UR40 ;  /* 0x00000028ff037e24 */ /* 0x002fd4000f8e00ff */
[----:B------:R-:W-:-:S04]  /*6810*/  @!P5 IADD3 R222, P3, P6, R158, UR43, R6 ;  /* 0x0000002b9ededc10 */ /* 0x000fc8000fe7e006 */
[----:B------:R-:W-:Y:S02]  /*6820*/  @!P5 IADD3.X R223, R3, UR42, R7, P3, P6 ;  /* 0x0000002a03dfdc10 */ /* 0x000fe40009fec407 */
[----:B------:R-:W-:Y:S01]  /*6830*/  ISETP.LT.OR P3, PT, R0, 0x52, !P1 ;  /* 0x000000520000780c */ /* 0x000fe20004f61670 */
[----:B------:R-:W-:Y:S01]  /*6840*/  IMAD.U32 R3, RZ, RZ, UR41 ;  /* 0x00000029ff037e24 */ /* 0x000fe2000f8e00ff */
[----:B------:R-:W-:-:S04]  /*6850*/  LOP3.LUT R22, R22, 0x7fffffff, RZ, 0xc0, !PT ;  /* 0x7fffffff16167812 */ /* 0x000fc800078ec0ff */
[----:B------:R-:W-:Y:S02]  /*6860*/  @P2 LOP3.LUT R22, R22, 0x80000000, RZ, 0xfc, !PT ;  /* 0x8000000016162812 */ /* 0x000fe400078efcff */
[----:B------:R-:W-:Y:S02]  /*6870*/  LOP3.LUT P2, RZ, R23, 0x800, RZ, 0xc0, !PT ;  /* 0x0000080017ff7812 */ /* 0x000fe4000784c0ff */
        /* <DEDUP_REMOVED lines=24> */
[C---:B------:R-:W-:Y:S02]  /*6a00*/  ISETP.LT.OR P0, PT, R0.reuse, 0x11, !P1 ;  /* 0x000000110000780c */ /* 0x040fe40004f01670 */
[----:B------:R-:W-:Y:S02]  /*6a10*/  ISETP.LT.OR P3, PT, R0, 0x5a, !P1 ;  /* 0x0000005a0000780c */ /* 0x000fe40004f61670 */
[----:B--2---:R-:W-:-:S05]  /*6a20*/  @!P6 PRMT R144, R194, 0x8880, RZ ;  /* 0x00008880c290e816 */ /* 0x004fca00000000ff */
[----:B------:R-:W-:-:S04]  /*6a30*/  @!P6 IMAD R195, R144, R193, RZ ;  /* 0x000000c190c3e224 */ /* 0x000fc800078e02ff */
[----:B------:R-:W-:-:S05]  /*6a40*/  @!P6 IMAD R145, R145, R192, R195 ;  /* 0x000000c09191e224 */ /* 0x000fca00078e02c3 */
[----:B------:R2:W-:Y:S04]  /*6a50*/  @!P6 STG.E.U8 desc[UR50][R180.64+0x11], R145 ;  /* 0x00001191b400e986 */ /* 0x0005e8000c101132 */
[----:B------:R-:W3:Y:S01]  /*6a60*/  @!P0 LDG.E.U8 R194, desc[UR50][R8.64+0x10] ;  /* 0x0000103208c28981 */ /* 0x000ee2000c1e1100 */
[----:B------:R-:W-:Y:S02]  /*6a70*/  LOP3.LUT R23, R23, 0xfffffff7, RZ, 0xc0, !PT ;  /* 0xfffffff717177812 */ /* 0x000fe400078ec0ff */
[----:B------:R-:W-:Y:S02]  /*6a80*/  LOP3.LUT R22, R22, 0xffffffef, RZ, 0xc0, !PT ;  /* 0xffffffef16167812 */ /* 0x000fe400078ec0ff */
[----:B------:R-:W-:Y:S02]  /*6a90*/  @P5 LOP3.LUT R23, R23, 0x8, RZ, 0xfc, !PT ;  /* 0x0000000817175812 */ /* 0x000fe400078efcff */
[----:B------:R-:W-:-:S02]  /*6aa0*/  @P3 LOP3.LUT R22, R22, 0x10, RZ, 0xfc, !PT ;  /* 0x0000001016163812 */ /* 0x000fc400078efcff */
[C---:B------:R-:W-:Y:S02]  /*6ab0*/  LOP3.LUT P5, RZ, R23.reuse, 0x400, RZ, 0xc0, !PT ;  /* 0x0000040017ff7812 */ /* 0x040fe400078ac0ff */
[----:B------:R-:W-:-:S04]  /*6ac0*/  LOP3.LUT R23, R23, 0xffffffbf, RZ, 0xc0, !PT ;  /* 0xffffffbf17177812 */ /* 0x000fc800078ec0ff */
[----:B------:R-:W-:Y:S02]  /*6ad0*/  @P1 LOP3.LUT R23, R23, 0x40, RZ, 0xfc, !PT ;  /* 0x0000004017171812 */ /* 0x000fe400078efcff */
[----:B------:R-:W-:Y:S01]  /*6ae0*/  LOP3.LUT P1, RZ, R22, 0x10, RZ, 0xc0, !PT ;  /* 0x0000001016ff7812 */ /* 0x000fe2000782c0ff */
[----:B-1----:R-:W-:Y:S01]  /*6af0*/  IMAD.U32 R3, RZ, RZ, UR40 ;  /* 0x00000028ff037e24 */ /* 0x002fe2000f8e00ff */
[----:B---3--:R-:W-:-:S05]  /*6b00*/  @!P0 PRMT R144, R194, 0x8880, RZ ;  /* 0x00008880c2908816 */ /* 0x008fca00000000ff */
[----:B------:R-:W-:Y:S02]  /*6b10*/  @!P0 IMAD R195, R144, R193, RZ ;  /* 0x000000c190c38224 */ /* 0x000fe400078e02ff */
[----:B------:R-:W-:-:S05]  /*6b20*/  IMAD.U32 R144, RZ, RZ, UR41 ;  /* 0x00000029ff907e24 */ /* 0x000fca000f8e00ff */
[----:B------:R-:W-:-:S04]  /*6b30*/  @!P1 IADD3 R144, P3, P6, R144, UR43, R6 ;  /* 0x0000002b90909c10 */ /* 0x000fc8000fe7e006 */
[----:B--2---:R-:W-:Y:S02]  /*6b40*/  @!P1 IADD3.X R145, R3, UR42, R7, P3, P6 ;  /* 0x0000002a03919c10 */ /* 0x004fe40009fec407 */
[----:B------:R-:W-:Y:S01]  /*6b50*/  LOP3.LUT P6, RZ, R22, 0x40, RZ, 0xc0, !PT ;  /* 0x0000004016ff7812 */ /* 0x000fe200078cc0ff */
[----:B------:R-:W-:-:S05]  /*6b60*/  @!P0 IMAD R3, R146, R192, R195 ;  /* 0x000000c092038224 */ /* 0x000fca00078e02c3 */
[----:B------:R1:W-:Y:S07]  /*6b70*/  @!P0 STG.E.U8 desc[UR50][R218.64+0x10], R3 ;  /* 0x00001003da008986 */ /* 0x0003ee000c101132 */
[----:B------:R-:W2:Y:S02]  /*6b80*/  @!P6 LDG.E.U8 R194, desc[UR50][R8.64+0x11] ;  /* 0x0000113208c2e981 */ /* 0x000ea4000c1e1100 */
[----:B--2---:R-:W-:-:S05]  /*6b90*/  @!P6 PRMT R146, R194, 0x8880, RZ ;  /* 0x00008880c292e816 */ /* 0x004fca00000000ff */
[----:B------:R-:W-:-:S04]  /*6ba0*/  @!P6 IMAD R195, R146, R193, RZ ;  /* 0x000000c192c3e224 */ /* 0x000fc800078e02ff */
[----:B------:R-:W-:-:S05]  /*6bb0*/  @!P6 IMAD R147, R147, R192, R195 ;  /* 0x000000c09393e224 */ /* 0x000fca00078e02c3 */
[----:B------:R-:W-:Y:S01]  /*6bc0*/  @!P6 STG.E.U8 desc[UR50][R178.64+0x11], R147 ;  /* 0x00001193b200e986 */ /* 0x000fe2000c101132 */
        /* <DEDUP_REMOVED lines=9> */
[----:B------:R-:W-:Y:S02]  /*6c60*/  @P1 LOP3.LUT R23, R23, 0x80, RZ, 0xfc, !PT ;  /* 0x0000008017171812 */ /* 0x000fe400078efcff */
[----:B------:R-:W-:Y:S02]  /*6c70*/  LOP3.LUT P1, RZ, R22, 0x200, RZ, 0xc0, !PT ;  /* 0x0000020016ff7812 */ /* 0x000fe4000782c0ff */
[----:B--2---:R-:W-:-:S05]  /*6c80*/  @!P6 PRMT R146, R194, 0x8880, RZ ;  /* 0x00008880c292e816 */ /* 0x004fca00000000ff */
[----:B------:R-:W-:-:S04]  /*6c90*/  @!P6 IMAD R195, R146, R193, RZ ;  /* 0x000000c192c3e224 */ /* 0x000fc800078e02ff */
[----:B------:R-:W-:-:S05]  /*6ca0*/  @!P6 IMAD R149, R149, R192, R195 ;  /* 0x000000c09595e224 */ /* 0x000fca00078e02c3 */
[----:B------:R-:W-:Y:S04]  /*6cb0*/  @!P6 STG.E.U8 desc[UR50][R180.64+0x19], R149 ;  /* 0x00001995b400e986 */ /* 0x000fe8000c101132 */
[----:B------:R-:W2:Y:S01]  /*6cc0*/  @!P1 LDG.E.U8 R194, desc[UR50][R8.64+0x18] ;  /* 0x0000183208c29981 */ /* 0x000ea2000c1e1100 */
[----:B------:R-:W-:Y:S02]  /*6cd0*/  LOP3.LUT P3, RZ, R22, 0x100, RZ, 0xc0, !PT ;  /* 0x0000010016ff7812 */ /* 0x000fe4000786c0ff */
[----:B--2---:R-:W-:-:S05]  /*6ce0*/  @!P1 PRMT R146, R194, 0x8880, RZ ;  /* 0x00008880c2929816 */ /* 0x004fca00000000ff */
[----:B------:R-:W-:-:S04]  /*6cf0*/  @!P1 IMAD R195, R146, R193, RZ ;  /* 0x000000c192c39224 */ /* 0x000fc800078e02ff */
[----:B-1----:R-:W-:-:S05]  /*6d00*/  @!P1 IMAD R3, R150, R192, R195 ;  /* 0x000000c096039224 */ /* 0x002fca00078e02c3 */
[----:B------:R1:W-:Y:S04]  /*6d10*/  @!P1 STG.E.U8 desc[UR50][R186.64+0x18], R3 ;  /* 0x00001803ba009986 */ /* 0x0003e8000c101132 */
[----:B------:R-:W2:Y:S01]  /*6d20*/  @!P3 LDG.E.U8 R194, desc[UR50][R8.64+0x19] ;  /* 0x0000193208c2b981 */ /* 0x000ea2000c1e1100 */
[----:B------:R-:W-:-:S04]  /*6d30*/  LOP3.LUT P0, RZ, R23, 0x200, RZ, 0xc0, !PT ;  /* 0x0000020017ff7812 */ /* 0x000fc8000780c0ff */
[----:B------:R-:W-:Y:S02]  /*6d40*/  ISETP.LT.OR P6, PT, R0, 0x21, !P0 ;  /* 0x000000210000780c */ /* 0x000fe400047c1670 */
[----:B--2---:R-:W-:-:S05]  /*6d50*/  @!P3 PRMT R146, R194, 0x8880, RZ ;  /* 0x00008880c292b816 */ /* 0x004fca00000000ff */
[----:B------:R-:W-:-:S04]  /*6d60*/  @!P3 IMAD R195, R146, R193, RZ ;  /* 0x000000c192c3b224 */ /* 0x000fc800078e02ff */
[----:B------:R-:W-:-:S05]  /*6d70*/  @!P3 IMAD R151, R151, R192, R195 ;  /* 0x000000c09797b224 */ /* 0x000fca00078e02c3 */
[----:B------:R-:W-:Y:S04]  /*6d80*/  @!P3 STG.E.U8 desc[UR50][R188.64+0x19], R151 ;  /* 0x00001997bc00b986 */ /* 0x000fe8000c101132 */
[----:B------:R-:W2:Y:S02]  /*6d90*/  @!P6 LDG.E.U8 R194, desc[UR50][R14.64+0x20] ;  /* 0x000020320ec2e981 */ /* 0x000ea4000c1e1100 */
[----:B--2---:R-:W-:-:S05]  /*6da0*/  @!P6 PRMT R146, R194, 0x8880, RZ ;  /* 0x00008880c292e816 */ /* 0x004fca00000000ff */
[----:B------:R-:W-:-:S04]  /*6db0*/  @!P6 IMAD R195, R146, R193, RZ ;  /* 0x000000c192c3e224 */ /* 0x000fc800078e02ff */
[----:B-1----:R-:W-:-:S05]  /*6dc0*/  @!P6 IMAD R3, R136, R192, R195 ;  /* 0x000000c08803e224 */ /* 0x002fca00078e02c3 */
        /* <DEDUP_REMOVED lines=17> */
[----:B------:R-:W-:-:S04]  /*6ee0*/  @!P6 IADD3 R146, P1, R6, UR41, RZ ;  /* 0x000000290692ec10 */ /* 0x000fc8000ff3e0ff */
[----:B--2---:R-:W-:Y:S02]  /*6ef0*/  @!P6 IADD3.X R147, R7, UR40, RZ, P1, !PT ;  /* 0x000000280793ec10 */ /* 0x004fe40008ffe4ff */
[----:B---3--:R-:W-:-:S05]  /*6f00*/  @!P6 PRMT R138, R194, 0x8880, RZ ;  /* 0x00008880c28ae816 */ /* 0x008fca00000000ff */
[----:B------:R-:W-:-:S04]  /*6f10*/  @!P6 IMAD R195, R138, R193, RZ ;  /* 0x000000c18ac3e224 */ /* 0x000fc800078e02ff */
[----:B------:R-:W-:-:S05]  /*6f20*/  @!P6 IMAD R139, R139, R192, R195 ;  /* 0x000000c08b8be224 */ /* 0x000fca00078e02c3 */
[----:B------:R-:W-:Y:S01]  /*6f30*/  @!P6 STG.E.U8 desc[UR50][R146.64+0x21], R139 ;  /* 0x0000218b9200e986 */ /* 0x000fe2000c101132 */
[----:B------:R-:W-:-:S13]  /*6f40*/  ISETP.LT.OR P6, PT, R0, 0x29, !P0 ;  /* 0x000000290000780c */ /* 0x000fda00047c1670 */
[----:B------:R-:W1:Y:S02]  /*6f50*/  @!P6 LDG.E.U8 R194, desc[UR50][R14.64+0x28] ;  /* 0x000028320ec2e981 */ /* 0x000e64000c1e1100 */
[----:B-1----:R-:W-:-:S05]  /*6f60*/  @!P6 PRMT R136, R194, 0x8880, RZ ;  /* 0x00008880c288e816 */ /* 0x002fca00000000ff */
[----:B------:R-:W-:-:S04]  /*6f70*/  @!P6 IMAD R195, R136, R193, RZ ;  /* 0x000000c188c3e224 */ /* 0x000fc800078e02ff */
[----:B------:R-:W-:-:S05]  /*6f80*/  @!P6 IMAD R3, R140, R192, R195 ;  /* 0x000000c08c03e224 */ /* 0x000fca00078e02c3 */
[----:B------:R1:W-:Y:S01]  /*6f90*/  @!P6 STG.E.U8 desc[UR50][R6.64+0x28], R3 ;  /* 0x000028030600e986 */ /* 0x0003e2000c101132 */
[----:B------:R-:W-:-:S13]  /*6fa0*/  ISETP.LT.OR P6, PT, R0, 0x2a, !P0 ;  /* 0x0000002a0000780c */ /* 0x000fda00047c1670 */
[----:B------:R-:W2:Y:S02]  /*6fb0*/  @!P6 LDG.E.U8 R194, desc[UR50][R14.64+0x29] ;  /* 0x000029320ec2e981 */ /* 0x000ea4000c1e1100 */
[----:B--2---:R-:W-:-:S05]  /*6fc0*/  @!P6 PRMT R136, R194, 0x8880, RZ ;  /* 0x00008880c288e816 */ /* 0x004fca00000000ff */
[----:B------:R-:W-:-:S04]  /*6fd0*/  @!P6 IMAD R195, R136, R193, RZ ;  /* 0x000000c188c3e224 */ /* 0x000fc800078e02ff */
[----:B------:R-:W-:-:S05]  /*6fe0*/  @!P6 IMAD R141, R141, R192, R195 ;  /* 0x000000c08d8de224 */ /* 0x000fca00078e02c3 */
[----:B------:R-:W-:Y:S01]  /*6ff0*/  @!P6 STG.E.U8 desc[UR50][R6.64+0x29], R141 ;  /* 0x0000298d0600e986 */ /* 0x000fe2000c101132 */
[----:B------:R-:W-:-:S13]  /*7000*/  ISETP.LT.OR P6, PT, R0, 0x29, !P5 ;  /* 0x000000290000780c */ /* 0x000fda0006fc1670 */
[----:B------:R-:W2:Y:S01]  /*7010*/  @!P6 LDG.E.U8 R194, desc[UR50][R12.64+0x28] ;  /* 0x000028320cc2e981 */ /* 0x000ea2000c1e1100 */
[----:B------:R-:W-:-:S04]  /*7020*/  @!P6 IADD3 R136, P1, R6, UR41, RZ ;  /* 0x000000290688ec10 */ /* 0x000fc8000ff3e0ff */
[----:B------:R-:W-:Y:S02]  /*7030*/  @!P6 IADD3.X R137, R7, UR40, RZ, P1, !PT ;  /* 0x000000280789ec10 */ /* 0x000fe40008ffe4ff */
[----:B--2---:R-:W-:-:S05]  /*7040*/  @!P6 PRMT R138, R194, 0x8880, RZ ;  /* 0x00008880c28ae816 */ /* 0x004fca00000000ff */
[----:B------:R-:W-:-:S04]  /*7050*/  @!P6 IMAD R195, R138, R193, RZ ;  /* 0x000000c18ac3e224 */ /* 0x000fc800078e02ff */
[----:B-1----:R-:W-:-:S05]  /*7060*/  @!P6 IMAD R3, R142, R192, R195 ;  /* 0x000000c08e03e224 */ /* 0x002fca00078e02c3 */
[----:B------:R1:W-:Y:S01]  /*7070*/  @!P6 STG.E.U8 desc[UR50][R136.64+0x28], R3 ;  /* 0x000028038800e986 */ /* 0x0003e2000c101132 */
[----:B------:R-:W-:-:S13]  /*7080*/  ISETP.LT.OR P6, PT, R0, 0x2a, !P5 ;  /* 0x0000002a0000780c */ /* 0x000fda0006fc1670 */
[----:B------:R-:W2:Y:S01]  /*7090*/  @!P6 LDG.E.U8 R194, desc[UR50][R12.64+0x29] ;  /* 0x000029320cc2e981 */ /* 0x000ea2000c1e1100 */
[----:B------:R-:W-:-:S04]  /*70a0*/  @!P6 IADD3 R138, P1, R6, UR41, RZ ;  /* 0x00000029068aec10 */ /* 0x000fc8000ff3e0ff */
[----:B------:R-:W-:Y:S02]  /*70b0*/  @!P6 IADD3.X R139, R7, UR40, RZ, P1, !PT ;  /* 0x00000028078bec10 */ /* 0x000fe40008ffe4ff */
[----:B--2---:R-:W-:-:S05]  /*70c0*/  @!P6 PRMT R140, R194, 0x8880, RZ ;  /* 0x00008880c28ce816 */ /* 0x004fca00000000ff */
        /* <DEDUP_REMOVED lines=15> */
[----:B------:R-:W-:-:S13]  /*71c0*/  LOP3.LUT P6, RZ, R22, 0x800, RZ, 0xc0, !PT ;  /* 0x0000080016ff7812 */ /* 0x000fda00078cc0ff */
[----:B------:R-:W2:Y:S01]  /*71d0*/  @!P6 LDG.E.U8 R194, desc[UR50][R10.64+0x20] ;  /* 0x000020320ac2e981 */ /* 0x000ea2000c1e1100 */
[----:B------:R-:W-:Y:S02]  /*71e0*/  P2R R146, PR, RZ, 0x1 ;  /* 0x00000001ff927803 */ /* 0x000fe40000000000 */
[----:B------:R-:W-:Y:S02]  /*71f0*/  LOP3.LUT P0, RZ, R22, 0x400, RZ, 0xc0, !PT ;  /* 0x0000040016ff7812 */ /* 0x000fe4000780c0ff */
[----:B--2---:R-:W-:-:S05]  /*7200*/  @!P6 PRMT R128, R194, 0x8880, RZ ;  /* 0x00008880c280e816 */ /* 0x004fca00000000ff */
[----:B------:R-:W-:-:S04]  /*7210*/  @!P6 IMAD R195, R128, R193, RZ ;  /* 0x000000c180c3e224 */ /* 0x000fc800078e02ff */
[----:B-1----:R-:W-:-:S05]  /*7220*/  @!P6 IMAD R3, R130, R192, R195 ;  /* 0x000000c08203e224 */ /* 0x002fca00078e02c3 */
[----:B------:R1:W-:Y:S04]  /*7230*/  @!P6 STG.E.U8 desc[UR50][R190.64+0x20], R3 ;  /* 0x00002003be00e986 */ /* 0x0003e8000c101132 */
[----:B------:R-:W2:Y:S01]  /*7240*/  @!P0 LDG.E.U8 R194, desc[UR50][R10.64+0x21] ;  /* 0x000021320ac28981 */ /* 0x000ea2000c1e1100 */
        /* <DEDUP_REMOVED lines=11> */
[----:B------:R-:W2:Y:S01]  /*7300*/  @!P6 LDG.E.U8 R194, desc[UR50][R184.64+0x29] ;  /* 0x00002932b8c2e981 */ /* 0x000ea2000c1e1100 */
        /* <DEDUP_REMOVED lines=60> */
[----:B------:R-:W-:-:S04]  /*76d0*/  ISETP.NE.AND P0, PT, R146, RZ, PT ;  /* 0x000000ff9200720c */ /* 0x000fc80003f05270 */
        /* <DEDUP_REMOVED lines=159> */
[----:B------:R-:W2:Y:S01]  /*80d0*/  @!P6 LDG.E.U8 R194, desc[UR50][R14.64+0x40] ;  /* 0x000040320ec2e981 */ /* 0x000ea2000c1e1100 */
[----:B------:R-:W-:Y:S01]  /*80e0*/  @!P6 IMAD.MOV.U32 R5, RZ, RZ, R7 ;  /* 0x000000ffff05e224 */ /* 0x000fe200078e0007 */
[----:B--2---:R-:W-:-:S05]  /*80f0*/  @!P6 PRMT R4, R194, 0x8880, RZ ;  /* 0x00008880c204e816 */ /* 0x004fca00000000ff */
[----:B------:R-:W-:Y:S02]  /*8100*/  @!P6 IMAD R195, R4, R193, RZ ;  /* 0x000000c104c3e224 */ /* 0x000fe400078e02ff */
[----:B------:R-:W-:Y:S02]  /*8110*/  @!P6 IMAD.MOV.U32 R4, RZ, RZ, R6 ;  /* 0x000000ffff04e224 */ /* 0x000fe400078e0006 */
[----:B-1----:R-:W-:-:S05]  /*8120*/  @!P6 IMAD R3, R88, R192, R195 ;  /* 0x000000c05803e224 */ /* 0x002fca00078e02c3 */
[----:B------:R1:W-:Y:S01]  /*8130*/  @!P6 STG.E.U8 desc[UR50][R4.64+0x40], R3 ;  /* 0x000040030400e986 */ /* 0x0003e2000c101132 */
[----:B------:R-:W-:-:S13]  /*8140*/  ISETP.LT.OR P6, PT, R0, 0x42, !P0 ;  /* 0x000000420000780c */ /* 0x000fda00047c1670 */
[----:B------:R-:W2:Y:S01]  /*8150*/  @!P6 LDG.E.U8 R194, desc[UR50][R14.64+0x41] ;  /* 0x000041320ec2e981 */ /* 0x000ea2000c1e1100 */
[----:B-1----:R-:W-:Y:S02]  /*8160*/  @!P6 IMAD.MOV.U32 R4, RZ, RZ, R6 ;  /* 0x000000ffff04e224 */ /* 0x002fe400078e0006 */
[----:B------:R-:W-:Y:S01]  /*8170*/  @!P6 IMAD.MOV.U32 R5, RZ, RZ, R7 ;  /* 0x000000ffff05e224 */ /* 0x000fe200078e0007 */
[----:B--2---:R-:W-:-:S05]  /*8180*/  @!P6 PRMT R88, R194, 0x8880, RZ ;  /* 0x00008880c258e816 */ /* 0x004fca00000000ff */
[----:B------:R-:W-:-:S04]  /*8190*/  @!P6 IMAD R195, R88, R193, RZ ;  /* 0x000000c158c3e224 */ /* 0x000fc800078e02ff */
[----:B------:R-:W-:-:S05]  /*81a0*/  @!P6 IMAD R97, R89, R192, R195 ;  /* 0x000000c05961e224 */ /* 0x000fca00078e02c3 */
        /* <DEDUP_REMOVED lines=10> */
[----:B------:R-:W2:Y:S01]  /*8250*/  @!P6 LDG.E.U8 R194, desc[UR50][R12.64+0x41] ;  /* 0x000041320cc2e981 */ /* 0x000ea2000c1e1100 */
[----:B-1----:R-:W-:-:S04]  /*8260*/  @!P6 IADD3 R4, P1, R6, UR41, RZ ;  /* 0x000000290604ec10 */ /* 0x002fc8000ff3e0ff */
[----:B------:R-:W-:Y:S02]  /*8270*/  @!P6 IADD3.X R5, R7, UR40, RZ, P1, !PT ;  /* 0x000000280705ec10 */ /* 0x000fe40008ffe4ff */
[----:B--2---:R-:W-:-:S05]  /*8280*/  @!P6 PRMT R90, R194, 0x8880, RZ ;  /* 0x00008880c25ae816 */ /* 0x004fca00000000ff */
[----:B------:R-:W-:-:S04]  /*8290*/  @!P6 IMAD R195, R90, R193, RZ ;  /* 0x000000c15ac3e224 */ /* 0x000fc800078e02ff */
[----:B------:R-:W-:-:S05]  /*82a0*/  @!P6 IMAD R91, R91, R192, R195 ;  /* 0x000000c05b5be224 */ /* 0x000fca00078e02c3 */
        /* <DEDUP_REMOVED lines=24> */
[----:B------:R2:W-:Y:S01]  /*8430*/  @!P6 STG.E.U8 desc[UR50][R88.64+0x48], R3 ;  /* 0x000048035800e986 */ /* 0x0005e2000c101132 */
[----:B------:R-:W-:-:S13]  /*8440*/  ISETP.LT.OR P6, PT, R0, 0x4a, !P5 ;  /* 0x0000004a0000780c */ /* 0x000fda0006fc1670 */
[----:B------:R-:W3:Y:S01]  /*8450*/  @!P6 LDG.E.U8 R194, desc[UR50][R12.64+0x49] ;  /* 0x000049320cc2e981 */ /* 0x000ee2000c1e1100 */
[----:B-1----:R-:W-:-:S04]  /*8460*/  @!P6 IADD3 R4, P1, R6, UR41, RZ ;  /* 0x000000290604ec10 */ /* 0x002fc8000ff3e0ff */
[----:B------:R-:W-:Y:S02]  /*8470*/  @!P6 IADD3.X R5, R7, UR40, RZ, P1, !PT ;  /* 0x000000280705ec10 */ /* 0x000fe40008ffe4ff */
[----:B---3--:R-:W-:-:S05]  /*8480*/  @!P6 PRMT R90, R194, 0x8880, RZ ;  /* 0x00008880c25ae816 */ /* 0x008fca00000000ff */
        /* <DEDUP_REMOVED lines=12> */
[----:B-1----:R-:W-:-:S04]  /*8550*/  @!P6 IMAD.MOV.U32 R4, RZ, RZ, R80 ;  /* 0x000000ffff04e224 */ /* 0x002fc800078e0050 */
[----:B------:R-:W-:-:S04]  /*8560*/  @!P6 IMAD R195, R4, R193, RZ ;  /* 0x000000c104c3e224 */ /* 0x000fc800078e02ff */
[----:B------:R-:W-:-:S05]  /*8570*/  @!P6 IMAD R81, R81, R192, R195 ;  /* 0x000000c05151e224 */ /* 0x000fca00078e02c3 */
[----:B------:R-:W-:Y:S01]  /*8580*/  @!P6 STG.E.U8 desc[UR50][R20.64+0x41], R81 ;  /* 0x000041511400e986 */ /* 0x000fe2000c101132 */
[----:B------:R-:W-:-:S13]  /*8590*/  LOP3.LUT P6, RZ, R22, 0x40000000, RZ, 0xc0, !PT ;  /* 0x4000000016ff7812 */ /* 0x000fda00078cc0ff */
[----:B------:R-:W3:Y:S01]  /*85a0*/  @!P6 LDG.E.U8 R194, desc[UR50][R10.64+0x40] ;  /* 0x000040320ac2e981 */ /* 0x000ee2000c1e1100 */
[----:B------:R-:W-:Y:S02]  /*85b0*/  P2R R91, PR, RZ, 0x1 ;  /* 0x00000001ff5b7803 */ /* 0x000fe40000000000 */
[----:B------:R-:W-:Y:S02]  /*85c0*/  LOP3.LUT P0, RZ, R22, 0x20000000, RZ, 0xc0, !PT ;  /* 0x2000000016ff7812 */ /* 0x000fe4000780c0ff */
[----:B---3--:R-:W-:-:S05]  /*85d0*/  @!P6 PRMT R4, R194, 0x8880, RZ ;  /* 0x00008880c204e816 */ /* 0x008fca00000000ff */
[----:B------:R-:W-:-:S04]  /*85e0*/  @!P6 IMAD R195, R4, R193, RZ ;  /* 0x000000c104c3e224 */ /* 0x000fc800078e02ff */
[----:B--2---:R-:W-:-:S05]  /*85f0*/  @!P6 IMAD R3, R82, R192, R195 ;  /* 0x000000c05203e224 */ /* 0x004fca00078e02c3 */
        /* <DEDUP_REMOVED lines=151> */
[----:B------:R-:W-:Y:S02]  /*8f70*/  LOP3.LUT P3, RZ, R23, 0x2, RZ, 0xc0, !PT ;  /* 0x0000000217ff7812 */ /* 0x000fe4000786c0ff */
[----:B---3--:R-:W-:-:S05]  /*8f80*/  @!P6 PRMT R56, R194, 0x8880, RZ ;  /* 0x00008880c238e816 */ /* 0x008fca00000000ff */
[----:B-1----:R-:W-:-:S04]  /*8f90*/  @!P6 IMAD.MOV.U32 R4, RZ, RZ, R56 ;  /* 0x000000ffff04e224 */ /* 0x002fc800078e0038 */
[----:B------:R-:W-:-:S04]  /*8fa0*/  @!P6 IMAD R195, R4, R193, RZ ;  /* 0x000000c104c3e224 */ /* 0x000fc800078e02ff */
[----:B------:R-:W-:-:S05]  /*8fb0*/  @!P6 IMAD R57, R57, R192, R195 ;  /* 0x000000c03939e224 */ /* 0x000fca00078e02c3 */
[----:B------:R-:W-:Y:S04]  /*8fc0*/  @!P6 STG.E.U8 desc[UR50][R20.64+0x51], R57 ;  /* 0x000051391400e986 */ /* 0x000fe8000c101132 */
[----:B------:R-:W3:Y:S01]  /*8fd0*/  @!P3 LDG.E.U8 R194, desc[UR50][R10.64+0x50] ;  /* 0x000050320ac2b981 */ /* 0x000ee2000c1e1100 */
[----:B------:R-:W-:Y:S02]  /*8fe0*/  LOP3.LUT P6, RZ, R23, 0x1, RZ, 0xc0, !PT ;  /* 0x0000000117ff7812 */ /* 0x000fe400078cc0ff */
[----:B---3--:R-:W-:-:S05]  /*8ff0*/  @!P3 PRMT R4, R194, 0x8880, RZ ;  /* 0x00008880c204b816 */ /* 0x008fca00000000ff */
[----:B------:R-:W-:-:S04]  /*9000*/  @!P3 IMAD R195, R4, R193, RZ ;  /* 0x000000c104c3b224 */ /* 0x000fc800078e02ff */
[----:B--2---:R-:W-:-:S05]  /*9010*/  @!P3 IMAD R3, R58, R192, R195 ;  /* 0x000000c03a03b224 */ /* 0x004fca00078e02c3 */
        /* <DEDUP_REMOVED lines=68> */
[----:B------:R-:W-:-:S13]  /*9460*/  ISETP.LT.OR P3, PT, R0, 0x61, !P5 ;  /* 0x000000610000780c */ /* 0x000fda0006f61670 */
[----:B------:R-:W-:-:S04]  /*9470*/  @!P3 IADD3 R48, P6, R6, UR41, RZ ;  /* 0x000000290630bc10 */ /* 0x000fc8000ffde0ff */
[----:B------:R-:W-:Y:S02]  /*9480*/  @!P3 IADD3.X R49, R7, UR40, RZ, P6, !PT ;  /* 0x000000280731bc10 */ /* 0x000fe4000b7fe4ff */
[----:B------:R-:W-:Y:S02]  /*9490*/  ISETP.LT.OR P6, PT, R0, 0x62, !P5 ;  /* 0x000000620000780c */ /* 0x000fe40006fc1670 */
[----:B--2---:R-:W-:-:S05]  /*94a0*/  @!P1 PRMT R4, R194, 0x8880, RZ ;  /* 0x00008880c2049816 */ /* 0x004fca00000000ff */
[----:B------:R-:W-:-:S04]  /*94b0*/  @!P1 IMAD R195, R4, R193, RZ ;  /* 0x000000c104c39224 */ /* 0x000fc800078e02ff */
[----:B-1----:R-:W-:-:S05]  /*94c0*/  @!P1 IMAD R3, R54, R192, R195 ;  /* 0x000000c036039224 */ /* 0x002fca00078e02c3 */
[----:B------:R1:W-:Y:S01]  /*94d0*/  @!P1 STG.E.U8 desc[UR50][R158.64+0x58], R3 ;  /* 0x000058039e009986 */ /* 0x0003e2000c101132 */
[----:B------:R-:W-:-:S04]  /*94e0*/  @!P6 IADD3 R50, P1, R6, UR41, RZ ;  /* 0x000000290632ec10 */ /* 0x000fc8000ff3e0ff */
[----:B------:R-:W-:Y:S02]  /*94f0*/  @!P6 IADD3.X R51, R7, UR40, RZ, P1, !PT ;  /* 0x000000280733ec10 */ /* 0x000fe40008ffe4ff */
[----:B------:R-:W-:-:S13]  /*9500*/  LOP3.LUT P1, RZ, R23, 0x80, RZ, 0xc0, !PT ;  /* 0x0000008017ff7812 */ /* 0x000fda000782c0ff */
[----:B------:R-:W2:Y:S02]  /*9510*/  @!P1 LDG.E.U8 R194, desc[UR50][R8.64+0x59] ;  /* 0x0000593208c29981 */ /* 0x000ea4000c1e1100 */
[----:B--2---:R-:W-:-:S05]  /*9520*/  @!P1 PRMT R4, R194, 0x8880, RZ ;  /* 0x00008880c2049816 */ /* 0x004fca00000000ff */
[----:B------:R-:W-:-:S04]  /*9530*/  @!P1 IMAD R195, R4, R193, RZ ;  /* 0x000000c104c39224 */ /* 0x000fc800078e02ff */
[----:B------:R-:W-:-:S05]  /*9540*/  @!P1 IMAD R55, R55, R192, R195 ;  /* 0x000000c037379224 */ /* 0x000fca00078e02c3 */
[----:B------:R-:W-:Y:S01]  /*9550*/  @!P1 STG.E.U8 desc[UR50][R144.64+0x59], R55 ;  /* 0x0000593790009986 */ /* 0x000fe2000c101132 */
[----:B------:R-:W-:-:S13]  /*9560*/  ISETP.LT.OR P1, PT, R0, 0x61, !P0 ;  /* 0x000000610000780c */ /* 0x000fda0004721670 */
        /* <DEDUP_REMOVED lines=14> */
[----:B------:R1:W-:Y:S04]  /*9650*/  @!P1 STG.E.U8 desc[UR50][R4.64+0x61], R41 ;  /* 0x0000612904009986 */ /* 0x0003e8000c101132 */
[----:B------:R-:W2:Y:S02]  /*9660*/  @!P3 LDG.E.U8 R194, desc[UR50][R12.64+0x60] ;  /* 0x000060320cc2b981 */ /* 0x000ea4000c1e1100 */
[----:B--2---:R-:W-:-:S05]  /*9670*/  @!P3 PRMT R40, R194, 0x8880, RZ ;  /* 0x00008880c228b816 */ /* 0x004fca00000000ff */
[----:B------:R-:W-:-:S04]  /*9680*/  @!P3 IMAD R195, R40, R193, RZ ;  /* 0x000000c128c3b224 */ /* 0x000fc800078e02ff */
[----:B------:R-:W-:-:S05]  /*9690*/  @!P3 IMAD R3, R42, R192, R195 ;  /* 0x000000c02a03b224 */ /* 0x000fca00078e02c3 */
[----:B------:R2:W-:Y:S04]  /*96a0*/  @!P3 STG.E.U8 desc[UR50][R48.64+0x60], R3 ;  /* 0x000060033000b986 */ /* 0x0005e8000c101132 */
[----:B------:R-:W3:Y:S02]  /*96b0*/  @!P6 LDG.E.U8 R194, desc[UR50][R12.64+0x61] ;  /* 0x000061320cc2e981 */ /* 0x000ee4000c1e1100 */
[----:B---3--:R-:W-:-:S05]  /*96c0*/  @!P6 PRMT R40, R194, 0x8880, RZ ;  /* 0x00008880c228e816 */ /* 0x008fca00000000ff */
[----:B------:R-:W-:-:S04]  /*96d0*/  @!P6 IMAD R195, R40, R193, RZ ;  /* 0x000000c128c3e224 */ /* 0x000fc800078e02ff */
[----:B------:R-:W-:-:S05]  /*96e0*/  @!P6 IMAD R43, R43, R192, R195 ;  /* 0x000000c02b2be224 */ /* 0x000fca00078e02c3 */
[----:B------:R-:W-:Y:S01]  /*96f0*/  @!P6 STG.E.U8 desc[UR50][R50.64+0x61], R43 ;  /* 0x0000612b3200e986 */ /* 0x000fe2000c101132 */
[----:B------:R-:W-:-:S13]  /*9700*/  ISETP.LT.OR P6, PT, R0, 0x69, !P0 ;  /* 0x000000690000780c */ /* 0x000fda00047c1670 */
[----:B------:R-:W3:Y:S01]  /*9710*/  @!P6 LDG.E.U8 R194, desc[UR50][R14.64+0x68] ;  /* 0x000068320ec2e981 */ /* 0x000ee2000c1e1100 */
[----:B------:R-:W-:Y:S01]  /*9720*/  ISETP.LT.OR P0, PT, R0, 0x6a, !P0 ;  /* 0x0000006a0000780c */ /* 0x000fe20004701670 */
[----:B-1----:R-:W-:Y:S01]  /*9730*/  @!P6 IMAD.MOV.U32 R5, RZ, RZ, R7 ;  /* 0x000000ffff05e224 */ /* 0x002fe200078e0007 */
[----:B---3--:R-:W-:-:S05]  /*9740*/  @!P6 PRMT R4, R194, 0x8880, RZ ;  /* 0x00008880c204e816 */ /* 0x008fca00000000ff */
[----:B------:R-:W-:Y:S02]  /*9750*/  @!P6 IMAD R195, R4, R193, RZ ;  /* 0x000000c104c3e224 */ /* 0x000fe400078e02ff */
[----:B------:R-:W-:Y:S02]  /*9760*/  @!P6 IMAD.MOV.U32 R4, RZ, RZ, R6 ;  /* 0x000000ffff04e224 */ /* 0x000fe400078e0006 */
[----:B--2---:R-:W-:-:S05]  /*9770*/  @!P6 IMAD R3, R44, R192, R195 ;  /* 0x000000c02c03e224 */ /* 0x004fca00078e02c3 */
[----:B------:R1:W-:Y:S04]  /*9780*/  @!P6 STG.E.U8 desc[UR50][R4.64+0x68], R3 ;  /* 0x000068030400e986 */ /* 0x0003e8000c101132 */
[----:B------:R-:W2:Y:S01]  /*9790*/  @!P0 LDG.E.U8 R194, desc[UR50][R14.64+0x69] ;  /* 0x000069320ec28981 */ /* 0x000ea2000c1e1100 */
[----:B------:R-:W-:Y:S01]  /*97a0*/  ISETP.LT.OR P6, PT, R0, 0x69, !P5 ;  /* 0x000000690000780c */ /* 0x000fe20006fc1670 */
[----:B-1----:R-:W-:Y:S02]  /*97b0*/  @!P0 IMAD.MOV.U32 R4, RZ, RZ, R6 ;  /* 0x000000ffff048224 */ /* 0x002fe400078e0006 */
[----:B------:R-:W-:Y:S01]  /*97c0*/  @!P0 IMAD.MOV.U32 R5, RZ, RZ, R7 ;  /* 0x000000ffff058224 */ /* 0x000fe200078e0007 */
[----:B--2---:R-:W-:-:S05]  /*97d0*/  @!P0 PRMT R40, R194, 0x8880, RZ ;  /* 0x00008880c2288816 */ /* 0x004fca00000000ff */
[----:B------:R-:W-:-:S04]  /*97e0*/  @!P0 IMAD R195, R40, R193, RZ ;  /* 0x000000c128c38224 */ /* 0x000fc800078e02ff */
[----:B------:R-:W-:-:S05]  /*97f0*/  @!P0 IMAD R45, R45, R192, R195 ;  /* 0x000000c02d2d8224 */ /* 0x000fca00078e02c3 */
[----:B------:R1:W-:Y:S04]  /*9800*/  @!P0 STG.E.U8 desc[UR50][R4.64+0x69], R45 ;  /* 0x0000692d04008986 */ /* 0x0003e8000c101132 */
[----:B------:R-:W2:Y:S01]  /*9810*/  @!P6 LDG.E.U8 R194, desc[UR50][R12.64+0x68] ;  /* 0x000068320cc2e981 */ /* 0x000ea2000c1e1100 */
[----:B------:R-:W-:Y:S02]  /*9820*/  ISETP.LT.OR P5, PT, R0, 0x6a, !P5 ;  /* 0x0000006a0000780c */ /* 0x000fe40006fa1670 */
[----:B0-----:R-:W-:-:S04]  /*9830*/  @!P6 IADD3 R14, P0, R6, UR41, RZ ;  /* 0x00000029060eec10 */ /* 0x001fc8000ff1e0ff */
[----:B------:R-:W-:Y:S02]  /*9840*/  @!P6 IADD3.X R15, R7, UR40, RZ, P0, !PT ;  /* 0x00000028070fec10 */ /* 0x000fe400087fe4ff */
[----:B--2---:R-:W-:-:S05]  /*9850*/  @!P6 PRMT R40, R194, 0x8880, RZ ;  /* 0x00008880c228e816 */ /* 0x004fca00000000ff */
[----:B------:R-:W-:-:S04]  /*9860*/  @!P6 IMAD R195, R40, R193, RZ ;  /* 0x000000c128c3e224 */ /* 0x000fc800078e02ff */
[----:B------:R-:W-:-:S05]  /*9870*/  @!P6 IMAD R3, R46, R192, R195 ;  /* 0x000000c02e03e224 */ /* 0x000fca00078e02c3 */
[----:B------:R0:W-:Y:S04]  /*9880*/  @!P6 STG.E.U8 desc[UR50][R14.64+0x68], R3 ;  /* 0x000068030e00e986 */ /* 0x0001e8000c101132 */
[----:B------:R-:W2:Y:S01]  /*9890*/  @!P5 LDG.E.U8 R194, desc[UR50][R12.64+0x69] ;  /* 0x000069320cc2d981 */ /* 0x000ea2000c1e1100 */
[----:B------:R-:W-:Y:S02]  /*98a0*/  ISETP.LT.OR P0, PT, R0, 0x61, !P4 ;  /* 0x000000610000780c */ /* 0x000fe40006701670 */
[----:B-1----:R-:W-:-:S04]  /*98b0*/  @!P5 IADD3 R4, P6, R6, UR41, RZ ;  /* 0x000000290604dc10 */ /* 0x002fc8000ffde0ff */
[----:B------:R-:W-:Y:S02]  /*98c0*/  @!P5 IADD3.X R5, R7, UR40, RZ, P6, !PT ;  /* 0x000000280705dc10 */ /* 0x000fe4000b7fe4ff */
[----:B--2---:R-:W-:-:S05]  /*98d0*/  @!P5 PRMT R40, R194, 0x8880, RZ ;  /* 0x00008880c228d816 */ /* 0x004fca00000000ff */
[----:B------:R-:W-:-:S04]  /*98e0*/  @!P5 IMAD R195, R40, R193, RZ ;  /* 0x000000c128c3d224 */ /* 0x000fc800078e02ff */
[----:B------:R-:W-:-:S05]  /*98f0*/  @!P5 IMAD R47, R47, R192, R195 ;  /* 0x000000c02f2fd224 */ /* 0x000fca00078e02c3 */
[----:B------:R1:W-:Y:S04]  /*9900*/  @!P5 STG.E.U8 desc[UR50][R4.64+0x69], R47 ;  /* 0x0000692f0400d986 */ /* 0x0003e8000c101132 */
[----:B------:R-:W2:Y:S01]  /*9910*/  @!P0 LDG.E.U8 R194, desc[UR50][R184.64+0x60] ;  /* 0x00006032b8c28981 */ /* 0x000ea2000c1e1100 */
[----:B------:R-:W-:Y:S02]  /*9920*/  ISETP.LT.OR P5, PT, R0, 0x62, !P4 ;  /* 0x000000620000780c */ /* 0x000fe400067a1670 */
[----:B--2---:R-:W-:-:S05]  /*9930*/  @!P0 PRMT R12, R194, 0x8880, RZ ;  /* 0x00008880c20c8816 */ /* 0x004fca00000000ff */
[----:B------:R-:W-:-:S04]  /*9940*/  @!P0 IMAD R195, R12, R193, RZ ;  /* 0x000000c10cc38224 */ /* 0x000fc800078e02ff */
[----:B0-----:R-:W-:-:S05]  /*9950*/  @!P0 IMAD R3, R32, R192, R195 ;  /* 0x000000c020038224 */ /* 0x001fca00078e02c3 */
        /* <DEDUP_REMOVED lines=8> */
[----:B------:R-:W2:Y:S01]  /*99e0*/  @!P0 LDG.E.U8 R194, desc[UR50][R10.64+0x60] ;  /* 0x000060320ac28981 */ /* 0x000ea2000c1e1100 */
[----:B-1----:R-:W-:Y:S02]  /*99f0*/  IMAD.U32 R5, RZ, RZ, UR41 ;  /* 0x00000029ff057e24 */ /* 0x002fe4000f8e00ff */
[----:B------:R-:W-:-:S03]  /*9a00*/  IMAD.U32 R13, RZ, RZ, UR40 ;  /* 0x00000028ff0d7e24 */ /* 0x000fc6000f8e00ff */
[----:B------:R-:W-:-:S04]  /*9a10*/  @!P0 IADD3 R4, P5, P6, R5, UR39, R6 ;  /* 0x0000002705048c10 */ /* 0x000fc8000febe006 */
[----:B------:R-:W-:Y:S02]  /*9a20*/  @!P0 IADD3.X R5, R13, UR38, R7, P5, P6 ;  /* 0x000000260d058c10 */ /* 0x000fe4000afec407 */
[----:B------:R-:W-:Y:S02]  /*9a30*/  ISETP.LT.OR P5, PT, R0, 0x62, !P3 ;  /* 0x000000620000780c */ /* 0x000fe40005fa1670 */
[----:B--2---:R-:W-:-:S05]  /*9a40*/  @!P0 PRMT R12, R194, 0x8880, RZ ;  /* 0x00008880c20c8816 */ /* 0x004fca00000000ff */
[----:B------:R-:W-:-:S04]  /*9a50*/  @!P0 IMAD R195, R12, R193, RZ ;  /* 0x000000c10cc38224 */ /* 0x000fc800078e02ff */
[----:B0-----:R-:W-:-:S05]  /*9a60*/  @!P0 IMAD R3, R34, R192, R195 ;  /* 0x000000c022038224 */ /* 0x001fca00078e02c3 */
[----:B------:R0:W-:Y:S04]  /*9a70*/  @!P0 STG.E.U8 desc[UR50][R4.64+0x60], R3 ;  /* 0x0000600304008986 */ /* 0x0001e8000c101132 */
[----:B------:R-:W2:Y:S01]  /*9a80*/  @!P5 LDG.E.U8 R194, desc[UR50][R10.64+0x61] ;  /* 0x000061320ac2d981 */ /* 0x000ea2000c1e1100 */
[----:B------:R-:W-:Y:S02]  /*9a90*/  IMAD.U32 R13, RZ, RZ, UR41 ;  /* 0x00000029ff0d7e24 */ /* 0x000fe4000f8e00ff */
[----:B------:R-:W-:-:S03]  /*9aa0*/  IMAD.U32 R15, RZ, RZ, UR40 ;  /* 0x00000028ff0f7e24 */ /* 0x000fc6000f8e00ff */
[----:B------:R-:W-:-:S04]  /*9ab0*/  @!P5 IADD3 R12, P0, P6, R13, UR39, R6 ;  /* 0x000000270d0cdc10 */ /* 0x000fc8000fe1e006 */
[----:B------:R-:W-:Y:S02]  /*9ac0*/  @!P5 IADD3.X R13, R15, UR38, R7, P0, P6 ;  /* 0x000000260f0ddc10 */ /* 0x000fe400087ec407 */
[----:B------:R-:W-:Y:S02]  /*9ad0*/  ISETP.LT.OR P0, PT, R0, 0x69, !P4 ;  /* 0x000000690000780c */ /* 0x000fe40006701670 */
[----:B--2---:R-:W-:-:S05]  /*9ae0*/  @!P5 PRMT R14, R194, 0x8880, RZ ;  /* 0x00008880c20ed816 */ /* 0x004fca00000000ff */
[----:B------:R-:W-:-:S04]  /*9af0*/  @!P5 IMAD R195, R14, R193, RZ ;  /* 0x000000c10ec3d224 */ /* 0x000fc800078e02ff */
[----:B------:R-:W-:-:S05]  /*9b00*/  @!P5 IMAD R35, R35, R192, R195 ;  /* 0x000000c02323d224 */ /* 0x000fca00078e02c3 */
[----:B------:R-:W-:Y:S04]  /*9b10*/  @!P5 STG.E.U8 desc[UR50][R12.64+0x61], R35 ;  /* 0x000061230c00d986 */ /* 0x000fe8000c101132 */
[----:B------:R-:W0:Y:S01]  /*9b20*/  @!P0 LDG.E.U8 R194, desc[UR50][R184.64+0x68] ;  /* 0x00006832b8c28981 */ /* 0x000e22000c1e1100 */
[----:B------:R-:W-:Y:S02]  /*9b30*/  ISETP.LT.OR P4, PT, R0, 0x6a, !P4 ;  /* 0x0000006a0000780c */ /* 0x000fe40006781670 */
[----:B0-----:R-:W-:-:S05]  /*9b40*/  @!P0 PRMT R4, R194, 0x8880, RZ ;  /* 0x00008880c2048816 */ /* 0x001fca00000000ff */
[----:B------:R-:W-:-:S04]  /*9b50*/  @!P0 IMAD R195, R4, R193, RZ ;  /* 0x000000c104c38224 */ /* 0x000fc800078e02ff */
[----:B------:R-:W-:-:S05]  /*9b60*/  @!P0 IMAD R3, R36, R192, R195 ;  /* 0x000000c024038224 */ /* 0x000fca00078e02c3 */
[----:B------:R0:W-:Y:S04]  /*9b70*/  @!P0 STG.E.U8 desc[UR50][R20.64+0x68], R3 ;  /* 0x0000680314008986 */ /* 0x0001e8000c101132 */
[----:B------:R-:W2:Y:S01]  /*9b80*/  @!P4 LDG.E.U8 R194, desc[UR50][R184.64+0x69] ;  /* 0x00006932b8c2c981 */ /* 0x000ea2000c1e1100 */
[----:B------:R-:W-:Y:S02]  /*9b90*/  ISETP.LT.OR P0, PT, R0, 0x69, !P3 ;  /* 0x000000690000780c */ /* 0x000fe40005f01670 */
[----:B--2---:R-:W-:-:S05]  /*9ba0*/  @!P4 PRMT R4, R194, 0x8880, RZ ;  /* 0x00008880c204c816 */ /* 0x004fca00000000ff */
[----:B------:R-:W-:-:S04]  /*9bb0*/  @!P4 IMAD R195, R4, R193, RZ ;  /* 0x000000c104c3c224 */ /* 0x000fc800078e02ff */
[----:B------:R-:W-:-:S05]  /*9bc0*/  @!P4 IMAD R37, R37, R192, R195 ;  /* 0x000000c02525c224 */ /* 0x000fca00078e02c3 */
[----:B------:R-:W-:Y:S04]  /*9bd0*/  @!P4 STG.E.U8 desc[UR50][R20.64+0x69], R37 ;  /* 0x000069251400c986 */ /* 0x000fe8000c101132 */
[----:B------:R-:W2:Y:S01]  /*9be0*/  @!P0 LDG.E.U8 R194, desc[UR50][R10.64+0x68] ;  /* 0x000068320ac28981 */ /* 0x000ea2000c1e1100 */
[----:B------:R-:W-:Y:S01]  /*9bf0*/  IMAD.U32 R5, RZ, RZ, UR41 ;  /* 0x00000029ff057e24 */ /* 0x000fe2000f8e00ff */
[----:B------:R-:W-:Y:S01]  /*9c00*/  ISETP.LT.OR P3, PT, R0, 0x6a, !P3 ;  /* 0x0000006a0000780c */ /* 0x000fe20005f61670 */
[----:B0-----:R-:W-:-:S03]  /*9c10*/  IMAD.U32 R3, RZ, RZ, UR40 ;  /* 0x00000028ff037e24 */ /* 0x001fc6000f8e00ff */
[----:B------:R-:W-:-:S04]  /*9c20*/  @!P0 IADD3 R4, P4, P5, R5, UR39, R6 ;  /* 0x0000002705048c10 */ /* 0x000fc8000fd9e006 */
[----:B------:R-:W-:Y:S02]  /*9c30*/  @!P0 IADD3.X R5, R3, UR38, R7, P4, P5 ;  /* 0x0000002603058c10 */ /* 0x000fe4000a7ea407 */
[----:B--2---:R-:W-:-:S05]  /*9c40*/  @!P0 PRMT R12, R194, 0x8880, RZ ;  /* 0x00008880c20c8816 */ /* 0x004fca00000000ff */
[----:B------:R-:W-:-:S04]  /*9c50*/  @!P0 IMAD R195, R12, R193, RZ ;  /* 0x000000c10cc38224 */ /* 0x000fc800078e02ff */
[----:B------:R-:W-:-:S05]  /*9c60*/  @!P0 IMAD R3, R38, R192, R195 ;  /* 0x000000c026038224 */ /* 0x000fca00078e02c3 */
[----:B------:R0:W-:Y:S04]  /*9c70*/  @!P0 STG.E.U8 desc[UR50][R4.64+0x68], R3 ;  /* 0x0000680304008986 */ /* 0x0001e8000c101132 */
[----:B------:R-:W2:Y:S01]  /*9c80*/  @!P3 LDG.E.U8 R194, desc[UR50][R10.64+0x69] ;  /* 0x000069320ac2b981 */ /* 0x000ea2000c1e1100 */
[----:B------:R-:W-:Y:S01]  /*9c90*/  IMAD.U32 R13, RZ, RZ, UR41 ;  /* 0x00000029ff0d7e24 */ /* 0x000fe2000f8e00ff */
[----:B------:R-:W-:-:S04]  /*9ca0*/  ISETP.LT.OR P0, PT, R0, 0x61, !P2 ;  /* 0x000000610000780c */ /* 0x000fc80005701670 */
[----:B------:R-:W-:-:S04]  /*9cb0*/  @!P3 IADD3 R12, P4, P5, R13, UR39, R6 ;  /* 0x000000270d0cbc10 */ /* 0x000fc8000fd9e006 */
[----:B------:R-:W-:Y:S02]  /*9cc0*/  @!P3 IADD3.X R13, R15, UR38, R7, P4, P5 ;  /* 0x000000260f0dbc10 */ /* 0x000fe4000a7ea407 */
        /* <DEDUP_REMOVED lines=29> */
[----:B------:R-:W-:Y:S01]  /*9ea0*/  ISETP.LT.OR P3, PT, R0, 0x69, !P2 ;  /* 0x000000690000780c */ /* 0x000fe20005761670 */
[----:B------:R-:W-:-:S03]  /*9eb0*/  IMAD.U32 R13, RZ, RZ, UR40 ;  /* 0x00000028ff0d7e24 */ /* 0x000fc6000f8e00ff */
        /* <DEDUP_REMOVED lines=17> */
[----:B------:R1:W-:Y:S04]  /*9fd0*/  @!P2 STG.E.U8 desc[UR50][R180.64+0x69], R29 ;  /* 0x0000691db400a986 */ /* 0x0003e8000c101132 */
        /* <DEDUP_REMOVED lines=10> */
[----:B------:R-:W2:Y:S02]  /*a080*/  @!P1 LDG.E.U8 R194, desc[UR50][R8.64+0x69] ;  /* 0x0000693208c29981 */ /* 0x000ea4000c1e1100 */
[----:B--2---:R-:W-:-:S05]  /*a090*/  @!P1 PRMT R0, R194, 0x8880, RZ ;  /* 0x00008880c2009816 */ /* 0x004fca00000000ff */
[----:B------:R-:W-:-:S04]  /*a0a0*/  @!P1 IMAD R195, R0, R193, RZ ;  /* 0x000000c100c39224 */ /* 0x000fc800078e02ff */
[----:B------:R-:W-:Y:S01]  /*a0b0*/  IMAD R31, R31, R192, R195 ;  /* 0x000000c01f1f7224 */ /* 0x000fe200078e02c3 */
[----:B-1----:R-:W-:Y:S06]  /*a0c0*/  @P1 BRA `(.L_x_64) ;  /* 0x0000003000481947 */ /* 0x002fec0003800000 */
[----:B------:R-:W-:Y:S02]  /*a0d0*/  IMAD.U32 R5, RZ, RZ, UR41 ;  /* 0x00000029ff057e24 */ /* 0x000fe4000f8e00ff */
[----:B------:R-:W-:-:S03]  /*a0e0*/  IMAD.U32 R3, RZ, RZ, UR40 ;  /* 0x00000028ff037e24 */ /* 0x000fc6000f8e00ff */
[----:B------:R-:W-:-:S04]  /*a0f0*/  IADD3 R4, P0, P1, R5, UR43, R6 ;  /* 0x0000002b05047c10 */ /* 0x000fc8000f91e006 */
[----:B------:R-:W-:-:S05]  /*a100*/  IADD3.X R5, R3, UR42, R7, P0, P1 ;  /* 0x0000002a03057c10 */ /* 0x000fca00087e2407 */
[----:B------:R0:W-:Y:S01]  /*a110*/  STG.E.U8 desc[UR50][R4.64+0x69], R31 ;  /* 0x0000691f04007986 */ /* 0x0001e2000c101132 */
[----:B------:R-:W-:Y:S05]  /*a120*/  BRA `(.L_x_64) ;  /* 0x0000003000307947 */ /* 0x000fea0003800000 */
.L_x_35:
[----:B------:R-:W-:Y:S01]  /*a130*/  ULDC.64 UR4, c[0x0][0x5c0] ;  /* 0x0001700000047ab9 */ /* 0x000fe20000000a00 */
[----:B------:R-:W-:Y:S01]  /*a140*/  ISETP.GE.AND P5, PT, R3, 0x109, PT ;  /* 0x000001090300780c */ /* 0x000fe20003fa6270 */
[----:B------:R-:W-:Y:S01]  /*a150*/  IMAD R227, R227, 0x78, RZ ;  /* 0x00000078e3e37824 */ /* 0x000fe200078e02ff */
[----:B------:R-:W-:Y:S01]  /*a160*/  IADD3 R6, P0, R6, UR4, RZ ;  /* 0x0000000406067c10 */ /* 0x000fe2000ff1e0ff */
[----:B------:R-:W-:Y:S01]  /*a170*/  IMAD.U32 R225, RZ, RZ, UR41 ;  /* 0x00000029ffe17e24 */ /* 0x000fe2000f8e00ff */
[----:B------:R-:W-:Y:S01]  /*a180*/  ISETP.LT.OR P6, PT, R0, 0xa, !P5 ;  /* 0x0000000a0000780c */ /* 0x000fe20006fc1670 */
[----:B------:R-:W-:Y:S01]  /*a190*/  IMAD.U32 R13, RZ, RZ, UR40 ;  /* 0x00000028ff0d7e24 */ /* 0x000fe2000f8e00ff */
[----:B------:R-:W-:Y:S01]  /*a1a0*/  IADD3.X R7, R200, UR5, RZ, P0, !PT ;  /* 0x00000005c8077c10 */ /* 0x000fe200087fe4ff */
[----:B------:R-:W-:Y:S01]  /*a1b0*/  IMAD.U32 R223, RZ, RZ, UR41 ;  /* 0x00000029ffdf7e24 */ /* 0x000fe2000f8e00ff */
[----:B------:R-:W-:Y:S01]  /*a1c0*/  IADD3 R4, P0, R6, UR41, RZ ;  /* 0x0000002906047c10 */ /* 0x000fe2000ff1e0ff */
[----:B------:R-:W-:Y:S01]  /*a1d0*/  IMAD.U32 R15, RZ, RZ, UR40 ;  /* 0x00000028ff0f7e24 */ /* 0x000fe2000f8e00ff */
[C---:B------:R-:W-:Y:S01]  /*a1e0*/  ISETP.LT.OR P4, PT, R0.reuse, 0x12, !P5 ;  /* 0x000000120000780c */ /* 0x040fe20006f81670 */
[----:B------:R-:W-:Y:S01]  /*a1f0*/  IMAD.U32 R21, RZ, RZ, UR40 ;  /* 0x00000028ff157e24 */ /* 0x000fe2000f8e00ff */
[----:B------:R-:W-:Y:S01]  /*a200*/  IADD3.X R5, R7, UR40, RZ, P0, !PT ;  /* 0x0000002807057c10 */ /* 0x000fe200087fe4ff */
[----:B------:R-:W-:Y:S01]  /*a210*/  IMAD.U32 R197, RZ, RZ, UR41 ;  /* 0x00000029ffc57e24 */ /* 0x000fe2000f8e00ff */
[----:B------:R-:W-:Y:S01]  /*a220*/  ISETP.LT.OR P3, PT, R0, 0x19, !P5 ;  /* 0x000000190000780c */ /* 0x000fe20006f61670 */
[----:B------:R-:W-:Y:S01]  /*a230*/  IMAD.U32 R199, RZ, RZ, UR41 ;  /* 0x00000029ffc77e24 */ /* 0x000fe2000f8e00ff */
[----:B------:R-:W-:Y:S01]  /*a240*/  LOP3.LUT R22, R22, 0xfffffff7, RZ, 0xc0, !PT ;  /* 0xfffffff716167812 */ /* 0x000fe200078ec0ff */
[----:B------:R-:W-:Y:S01]  /*a250*/  IMAD.WIDE.U32 R10, R226, 0x78, R4 ;  /* 0x00000078e20a7825 */ /* 0x000fe200078e0004 */
[----:B------:R-:W-:Y:S01]  /*a260*/  ISETP.LT.OR P2, PT, R0, 0x1a, !P5 ;  /* 0x0000001a0000780c */ /* 0x000fe20006f41670 */
[----:B------:R-:W-:Y:S01]  /*a270*/  STL.64 [R1], R16 ;  /* 0x0000001001007387 */ /* 0x000fe20000100a00 */
[----:B------:R-:W-:Y:S01]  /*a280*/  LOP3.LUT R23, R23, 0xffffffdf, RZ, 0xc0, !PT ;  /* 0xffffffdf17177812 */ /* 0x000fe200078ec0ff */
[----:B------:R-:W-:Y:S01]  /*a290*/  IMAD.IADD R11, R11, 0x1, R227 ;  /* 0x000000010b0b7824 */ /* 0x000fe200078e02e3 */
[----:B------:R-:W-:Y:S01]  /*a2a0*/  @!P6 IADD3 R224, P0, P1, R225, UR39, R10 ;  /* 0x00000027e1e0ec10 */ /* 0x000fe2000f91e00a */
[----:B------:R-:W-:Y:S01]  /*a2b0*/  IMAD.WIDE.U32 R8, R226, 0x78, R4 ;  /* 0x00000078e2087825 */ /* 0x000fe200078e0004 */
[----:B------:R-:W-:-:S02]  /*a2c0*/  @P4 LOP3.LUT R22, R22, 0x8, RZ, 0xfc, !PT ;  /* 0x0000000816164812 */ /* 0x000fc400078efcff */
[----:B------:R-:W-:Y:S01]  /*a2d0*/  @!P6 IADD3.X R225, R13, UR38, R11, P0, P1 ;  /* 0x000000260de1ec10 */ /* 0x000fe200087e240b */
[----:B------:R-:W-:Y:S01]  /*a2e0*/  IMAD.IADD R227, R227, 0x1, R9 ;  /* 0x00000001e3e37824 */ /* 0x000fe200078e0209 */
[--C-:B------:R-:W-:Y:S01]  /*a2f0*/  @!P4 IADD3 R222, P0, P1, R223, UR39, R8.reuse ;  /* 0x00000027dfdecc10 */ /* 0x100fe2000f91e008 */
[----:B------:R-:W-:Y:S01]  /*a300*/  IMAD.U32 R13, RZ, RZ, UR41 ;  /* 0x00000029ff0d7e24 */ /* 0x000fe2000f8e00ff */
[----:B------:R-:W-:Y:S01]  /*a310*/  LOP3.LUT R22, R22, 0xffffffef, RZ, 0xc0, !PT ;  /* 0xffffffef16167812 */ /* 0x000fe200078ec0ff */
[----:B------:R-:W-:Y:S01]  /*a320*/  IMAD.U32 R9, RZ, RZ, UR40 ;  /* 0x00000028ff097e24 */ /* 0x000fe2000f8e00ff */
[--C-:B------:R-:W-:Y:S01]  /*a330*/  @!P4 IADD3.X R223, R15, UR38, R227.reuse, P0, P1 ;  /* 0x000000260fdfcc10 */ /* 0x100fe200087e24e3 */
[----:B------:R-:W-:Y:S01]  /*a340*/  IMAD.U32 R15, RZ, RZ, UR41 ;  /* 0x00000029ff0f7e24 */ /* 0x000fe2000f8e00ff */
[--C-:B------:R-:W-:Y:S01]  /*a350*/  @!P3 IADD3 R12, P0, P1, R13, UR39, R8.reuse ;  /* 0x000000270d0cbc10 */ /* 0x100fe2000f91e008 */
[----:B------:R-:W-:Y:S01]  /*a360*/  IMAD.U32 R201, RZ, RZ, UR41 ;  /* 0x00000029ffc97e24 */ /* 0x000fe2000f8e00ff */
[----:B------:R-:W-:Y:S01]  /*a370*/  @P3 LOP3.LUT R22, R22, 0x10, RZ, 0xfc, !PT ;  /* 0x0000001016163812 */ /* 0x000fe200078efcff */
[----:B------:R-:W-:Y:S01]  /*a380*/  IMAD.U32 R203, RZ, RZ, UR41 ;  /* 0x00000029ffcb7e24 */ /* 0x000fe2000f8e00ff */
[--C-:B------:R-:W-:Y:S01]  /*a390*/  @!P3 IADD3.X R13, R9, UR38, R227.reuse, P0, P1 ;  /* 0x00000026090dbc10 */ /* 0x100fe200087e24e3 */
[----:B------:R-:W-:Y:S01]  /*a3a0*/  IMAD.U32 R205, RZ, RZ, UR41 ;  /* 0x00000029ffcd7e24 */ /* 0x000fe2000f8e00ff */
[----:B------:R-:W-:Y:S01]  /*a3b0*/  LOP3.LUT R22, R22, 0xfffffffb, RZ, 0xc0, !PT ;  /* 0xfffffffb16167812 */ /* 0x000fe200078ec0ff */
[----:B------:R-:W-:Y:S01]  /*a3c0*/  IMAD.U32 R207, RZ, RZ, UR41 ;  /* 0x00000029ffcf7e24 */ /* 0x000fe2000f8e00ff */
[----:B------:R-:W-:Y:S01]  /*a3d0*/  @!P2 IADD3 R14, P0, P1, R15, UR39, R8 ;  /* 0x000000270f0eac10 */ /* 0x000fe2000f91e008 */
[----:B------:R-:W-:Y:S01]  /*a3e0*/  IMAD.U32 R209, RZ, RZ, UR41 ;  /* 0x00000029ffd17e24 */ /* 0x000fe2000f8e00ff */
[----:B------:R-:W-:Y:S01]  /*a3f0*/  @P2 LOP3.LUT R22, R22, 0x4, RZ, 0xfc, !PT ;  /* 0x0000000416162812 */ /* 0x000fe200078efcff */
[----:B------:R-:W-:Y:S01]  /*a400*/  IMAD.U32 R211, RZ, RZ, UR41 ;  /* 0x00000029ffd37e24 */ /* 0x000fe2000f8e00ff */
[----:B------:R-:W-:Y:S01]  /*a410*/  @!P2 IADD3.X R15, R21, UR38, R227, P0, P1 ;  /* 0x00000026150fac10 */ /* 0x000fe200087e24e3 */
[----:B------:R-:W-:Y:S01]  /*a420*/  IMAD.U32 R21, RZ, RZ, UR41 ;  /* 0x00000029ff157e24 */ /* 0x000fe2000f8e00ff */
[----:B------:R-:W-:Y:S01]  /*a430*/  ISETP.LT.OR P2, PT, R0, 0x21, !P5 ;  /* 0x000000210000780c */ /* 0x000fe20006f41670 */
[----:B------:R-:W-:Y:S01]  /*a440*/  IMAD.U32 R213, RZ, RZ, UR41 ;  /* 0x00000029ffd57e24 */ /* 0x000fe2000f8e00ff */
[----:B------:R-:W-:Y:S01]  /*a450*/  LOP3.LUT R22, R22, 0xfffffdff, RZ, 0xc0, !PT ;  /* 0xfffffdff16167812 */ /* 0x000fe200078ec0ff */
[----:B------:R-:W-:Y:S01]  /*a460*/  IMAD.U32 R215, RZ, RZ, UR41 ;  /* 0x00000029ffd77e24 */ /* 0x000fe2000f8e00ff */
[C---:B------:R-:W-:Y:S01]  /*a470*/  ISETP.GE.AND P4, PT, R3.reuse, 0x1, PT ;  /* 0x000000010300780c */ /* 0x040fe20003f86270 */
[----:B------:R-:W-:Y:S01]  /*a480*/  IMAD.U32 R217, RZ, RZ, UR41 ;  /* 0x00000029ffd97e24 */ /* 0x000fe2000f8e00ff */
[----:B------:R-:W-:Y:S01]  /*a490*/  ISETP.GE.AND P3, PT, R3, 0x9, PT ;  /* 0x000000090300780c */ /* 0x000fe20003f66270 */
[----:B------:R-:W-:-:S02]  /*a4a0*/  IMAD.U32 R219, RZ, RZ, UR41 ;  /* 0x00000029ffdb7e24 */ /* 0x000fc4000f8e00ff */
[----:B------:R-:W-:-:S04]  /*a4b0*/  IMAD.U32 R221, RZ, RZ, UR41 ;  /* 0x00000029ffdd7e24 */ /* 0x000fc8000f8e00ff */
[----:B------:R-:W-:Y:S02]  /*a4c0*/  @!P2 IADD3 R20, P0, P1, R21, UR39, R8 ;  /* 0x000000271514ac10 */ /* 0x000fe4000f91e008 */
[----:B------:R-:W-:Y:S02]  /*a4d0*/  @P2 LOP3.LUT R22, R22, 0x200, RZ, 0xfc, !PT ;  /* 0x0000020016162812 */ /* 0x000fe400078efcff */
[----:B------:R-:W-:Y:S02]  /*a4e0*/  @!P2 IADD3.X R21, R9, UR38, R227, P0, P1 ;  /* 0x000000260915ac10 */ /* 0x000fe400087e24e3 */
[----:B------:R-:W-:Y:S02]  /*a4f0*/  ISETP.LT.OR P2, PT, R0, 0x22, !P5 ;  /* 0x000000220000780c */ /* 0x000fe40006f41670 */
[----:B------:R-:W-:Y:S02]  /*a500*/  LOP3.LUT R22, R22, 0xfffffeff, RZ, 0xc0, !PT ;  /* 0xfffffeff16167812 */ /* 0x000fe400078ec0ff */
[----:B------:R-:W-:-:S09]  /*a510*/  @P4 LOP3.LUT R23, R23, 0x20, RZ, 0xfc, !PT ;  /* 0x0000002017174812 */ /* 0x000fd200078efcff */
        /* <DEDUP_REMOVED lines=63> */
[C---:B------:R-:W-:Y:S02]  /*a910*/  ISETP.LT.OR P0, PT, R0.reuse, 0x1, !P4 ;  /* 0x000000010000780c */ /* 0x040fe40006701670 */
[----:B------:R-:W-:Y:S02]  /*a920*/  ISETP.LT.OR P2, PT, R0, 0x59, !P5 ;  /* 0x000000590000780c */ /* 0x000fe40006f41670 */
[----:B------:R-:W-:-:S09]  /*a930*/  LOP3.LUT R22, R22, 0xffdfffff, RZ, 0xc0, !PT ;  /* 0xffdfffff16167812 */ /* 0x000fd200078ec0ff */
[----:B------:R-:W-:Y:S02]  /*a940*/  @!P0 IMAD R9, R184, R192, RZ ;  /* 0x000000c0b8098224 */ /* 0x000fe400078e02ff */
[----:B------:R-:W-:Y:S01]  /*a950*/  IMAD.U32 R184, RZ, RZ, UR40 ;  /* 0x00000028ffb87e24 */ /* 0x000fe2000f8e00ff */
[----:B------:R-:W-:Y:S02]  /*a960*/  @P2 LOP3.LUT R22, R22, 0x200000, RZ, 0xfc, !PT ;  /* 0x0020000016162812 */ /* 0x000fe400078efcff */
[----:B------:R0:W-:Y:S01]  /*a970*/  @!P0 STG.E.U8 desc[UR50][R6.64], R9 ;  /* 0x0000000906008986 */ /* 0x0001e2000c101132 */
[----:B------:R-:W-:Y:S02]  /*a980*/  ISETP.LT.OR P0, PT, R0, 0x2, !P4 ;  /* 0x000000020000780c */ /* 0x000fe40006701670 */
[----:B------:R-:W-:-:S11]  /*a990*/  LOP3.LUT R22, R22, 0xfff7ffff, RZ, 0xc0, !PT ;  /* 0xfff7ffff16167812 */ /* 0x000fd600078ec0ff */
[----:B------:R-:W-:Y:S02]  /*a9a0*/  @!P0 IMAD R195, R185, R192, RZ ;  /* 0x000000c0b9c38224 */ /* 0x000fe400078e02ff */
[----:B------:R-:W-:-:S03]  /*a9b0*/  IMAD.U32 R185, RZ, RZ, UR41 ;  /* 0x00000029ffb97e24 */ /* 0x000fc6000f8e00ff */
[----:B------:R-:W-:Y:S02]  /*a9c0*/  @!P0 STG.E.U8 desc[UR50][R6.64+0x1], R195 ;  /* 0x000001c306008986 */ /* 0x000fe4000c101132 */
[----:B------:R-:W-:-:S04]  /*a9d0*/  @!P2 IADD3 R228, P0, P1, R185, UR39, R8 ;  /* 0x00000027b9e4ac10 */ /* 0x000fc8000f91e008 */
[----:B------:R-:W-:Y:S02]  /*a9e0*/  @!P2 IADD3.X R229, R184, UR38, R227, P0, P1 ;  /* 0x00000026b8e5ac10 */ /* 0x000fe400087e24e3 */
[C---:B------:R-:W-:Y:S02]  /*a9f0*/  ISETP.LT.OR P0, PT, R0.reuse, 0x1, !P3 ;  /* 0x000000010000780c */ /* 0x040fe40005f01670 */
[----:B------:R-:W-:-:S11]  /*aa00*/  ISETP.LT.OR P2, PT, R0, 0x5a, !P5 ;  /* 0x0000005a0000780c */ /* 0x000fd60006f41670 */
[----:B0-----:R-:W-:Y:S02]  /*aa10*/  @!P0 IMAD R9, R186, R192, RZ ;  /* 0x000000c0ba098224 */ /* 0x001fe400078e02ff */
[----:B------:R-:W-:-:S03]  /*aa20*/  @P2 LOP3.LUT R22, R22, 0x80000, RZ, 0xfc, !PT ;  /* 0x0008000016162812 */ /* 0x000fc600078efcff */
[----:B------:R0:W-:Y:S01]  /*aa30*/  @!P0 STG.E.U8 desc[UR50][R4.64], R9 ;  /* 0x0000000904008986 */ /* 0x0001e2000c101132 */
[----:B------:R-:W-:Y:S02]  /*aa40*/  ISETP.LT.OR P0, PT, R0, 0x2, !P3 ;  /* 0x000000020000780c */ /* 0x000fe40005f01670 */
[----:B------:R-:W-:Y:S01]  /*aa50*/  LOP3.LUT R22, R22, 0xfeffffff, RZ, 0xc0, !PT ;  /* 0xfeffffff16167812 */ /* 0x000fe200078ec0ff */
[----:B0-----:R-:W-:-:S10]  /*aa60*/  IMAD.U32 R9, RZ, RZ, UR41 ;  /* 0x00000029ff097e24 */ /* 0x001fd4000f8e00ff */
[----:B------:R-:W-:Y:S02]  /*aa70*/  @!P0 IMAD R195, R187, R192, RZ ;  /* 0x000000c0bbc38224 */ /* 0x000fe400078e02ff */
[----:B------:R-:W-:-:S03]  /*aa80*/  IMAD.U32 R187, RZ, RZ, UR40 ;  /* 0x00000028ffbb7e24 */ /* 0x000fc6000f8e00ff */
[----:B------:R-:W-:Y:S01]  /*aa90*/  @!P0 STG.E.U8 desc[UR50][R4.64+0x1], R195 ;  /* 0x000001c304008986 */ /* 0x000fe2000c101132 */
[----:B------:R-:W-:-:S04]  /*aaa0*/  @!P2 IADD3 R16, P0, P1, R185, UR39, R8 ;  /* 0x00000027b910ac10 */ /* 0x000fc8000f91e008 */
[----:B------:R-:W-:Y:S02]  /*aab0*/  @!P2 IADD3.X R17, R187, UR38, R227, P0, P1 ;  /* 0x00000026bb11ac10 */ /* 0x000fe400087e24e3 */
[C---:B------:R-:W-:Y:S02]  /*aac0*/  ISETP.LT.OR P0, PT, R0.reuse, 0x9, !P4 ;  /* 0x000000090000780c */ /* 0x040fe40006701670 */
[----:B------:R-:W-:-:S11]  /*aad0*/  ISETP.LT.OR P2, PT, R0, 0x61, !P5 ;  /* 0x000000610000780c */ /* 0x000fd60006f41670 */
[----:B------:R-:W-:Y:S02]  /*aae0*/  @!P0 IMAD R185, R188, R192, RZ ;  /* 0x000000c0bcb98224 */ /* 0x000fe400078e02ff */
[----:B------:R-:W-:-:S03]  /*aaf0*/  @P2 LOP3.LUT R22, R22, 0x1000000, RZ, 0xfc, !PT ;  /* 0x0100000016162812 */ /* 0x000fc600078efcff */
[----:B------:R0:W-:Y:S01]  /*ab00*/  @!P0 STG.E.U8 desc[UR50][R6.64+0x8], R185 ;  /* 0x000008b906008986 */ /* 0x0001e2000c101132 */
[----:B------:R-:W-:Y:S02]  /*ab10*/  ISETP.LT.OR P0, PT, R0, 0xa, !P4 ;  /* 0x0000000a0000780c */ /* 0x000fe40006701670 */
[----:B------:R-:W-:Y:S02]  /*ab20*/  LOP3.LUT R22, R22, 0xffefffff, RZ, 0xc0, !PT ;  /* 0xffefffff16167812 */ /* 0x000fe400078ec0ff */
[----:B------:R-:W-:Y:S01]  /*ab30*/  ISETP.LT.OR P4, PT, R0, 0x69, !P5 ;  /* 0x000000690000780c */ /* 0x000fe20006f81670 */
[----:B0-----:R-:W-:-:S08]  /*ab40*/  IMAD.U32 R185, RZ, RZ, UR40 ;  /* 0x00000028ffb97e24 */ /* 0x001fd0000f8e00ff */
[----:B------:R-:W-:-:S05]  /*ab50*/  @!P0 IMAD R189, R189, R192, RZ ;  /* 0x000000c0bdbd8224 */ /* 0x000fca00078e02ff */
[----:B------:R0:W-:Y:S01]  /*ab60*/  @!P0 STG.E.U8 desc[UR50][R6.64+0x9], R189 ;  /* 0x000009bd06008986 */ /* 0x0001e2000c101132 */
[----:B------:R-:W-:-:S04]  /*ab70*/  @!P2 IADD3 R186, P0, P1, R9, UR39, R8 ;  /* 0x0000002709baac10 */ /* 0x000fc8000f91e008 */
[----:B------:R-:W-:Y:S02]  /*ab80*/  @!P2 IADD3.X R187, R187, UR38, R227, P0, P1 ;  /* 0x00000026bbbbac10 */ /* 0x000fe400087e24e3 */
[C---:B------:R-:W-:Y:S02]  /*ab90*/  ISETP.LT.OR P0, PT, R0.reuse, 0x9, !P3 ;  /* 0x000000090000780c */ /* 0x040fe40005f01670 */
[----:B------:R-:W-:Y:S01]  /*aba0*/  ISETP.LT.OR P2, PT, R0, 0x62, !P5 ;  /* 0x000000620000780c */ /* 0x000fe20006f41670 */
[----:B0-----:R-:W-:-:S10]  /*abb0*/  IMAD.U32 R189, RZ, RZ, UR41 ;  /* 0x00000029ffbd7e24 */ /* 0x001fd4000f8e00ff */
[----:B------:R-:W-:Y:S02]  /*abc0*/  @!P0 IMAD R9, R190, R192, RZ ;  /* 0x000000c0be098224 */ /* 0x000fe400078e02ff */
[----:B------:R-:W-:-:S03]  /*abd0*/  @P2 LOP3.LUT R22, R22, 0x100000, RZ, 0xfc, !PT ;  /* 0x0010000016162812 */ /* 0x000fc600078efcff */
[----:B------:R0:W-:Y:S01]  /*abe0*/  @!P0 STG.E.U8 desc[UR50][R4.64+0x8], R9 ;  /* 0x0000080904008986 */ /* 0x0001e2000c101132 */
[----:B------:R-:W-:Y:S02]  /*abf0*/  ISETP.LT.OR P0, PT, R0, 0xa, !P3 ;  /* 0x0000000a0000780c */ /* 0x000fe40005f01670 */
[----:B------:R-:W-:-:S04]  /*ac00*/  LOP3.LUT R22, R22, 0xfffbffff, RZ, 0xc0, !PT ;  /* 0xfffbffff16167812 */ /* 0x000fc800078ec0ff */
[----:B------:R-:W-:-:S04]  /*ac10*/  @P4 LOP3.LUT R22, R22, 0x40000, RZ, 0xfc, !PT ;  /* 0x0004000016164812 */ /* 0x000fc800078efcff */
[----:B------:R-:W-:Y:S01]  /*ac20*/  LOP3.LUT R22, R22, 0xffffffdf, RZ, 0xc0, !PT ;  /* 0xffffffdf16167812 */ /* 0x000fe200078ec0ff */
[----:B0-----:R-:W-:Y:S02]  /*ac30*/  IMAD.U32 R9, RZ, RZ, UR40 ;  /* 0x00000028ff097e24 */ /* 0x001fe4000f8e00ff */
[----:B------:R-:W-:-:S05]  /*ac40*/  @!P0 IMAD R191, R191, R192, RZ ;  /* 0x000000c0bfbf8224 */ /* 0x000fca00078e02ff */
[----:B------:R0:W-:Y:S01]  /*ac50*/  @!P0 STG.E.U8 desc[UR50][R4.64+0x9], R191 ;  /* 0x000009bf04008986 */ /* 0x0001e2000c101132 */
[----:B------:R-:W-:-:S04]  /*ac60*/  @!P2 IADD3 R184, P0, P1, R189, UR39, R8 ;  /* 0x00000027bdb8ac10 */ /* 0x000fc8000f91e008 */
[----:B------:R-:W-:Y:S02]  /*ac70*/  @!P2 IADD3.X R185, R185, UR38, R227, P0, P1 ;  /* 0x00000026b9b9ac10 */ /* 0x000fe400087e24e3 */
[----:B------:R-:W-:-:S04]  /*ac80*/  ISETP.GE.AND P2, PT, R3, 0x81, PT ;  /* 0x000000810300780c */ /* 0x000fc80003f46270 */
[----:B------:R-:W-:-:S13]  /*ac90*/  ISETP.LT.OR P0, PT, R0, 0x1, !P2 ;  /* 0x000000010000780c */ /* 0x000fda0005701670 */
[----:B------:R-:W-:-:S05]  /*aca0*/  @!P0 IMAD R189, R176, R192, RZ ;  /* 0x000000c0b0bd8224 */ /* 0x000fca00078e02ff */
[----:B------:R1:W-:Y:S01]  /*acb0*/  @!P0 STG.E.U8 desc[UR50][R10.64], R189 ;  /* 0x000000bd0a008986 */ /* 0x0003e2000c101132 */
[----:B------:R-:W-:-:S13]  /*acc0*/  ISETP.LT.OR P0, PT, R0, 0x2, !P2 ;  /* 0x000000020000780c */ /* 0x000fda0005701670 */
[----:B0-----:R-:W-:Y:S02]  /*acd0*/  @!P0 IMAD R191, R177, R192, RZ ;  /* 0x000000c0b1bf8224 */ /* 0x001fe400078e02ff */
[----:B------:R-:W-:-:S03]  /*ace0*/  IMAD.U32 R177, RZ, RZ, UR41 ;  /* 0x00000029ffb17e24 */ /* 0x000fc6000f8e00ff */
[----:B------:R0:W-:Y:S02]  /*acf0*/  @!P0 STG.E.U8 desc[UR50][R10.64+0x1], R191 ;  /* 0x000001bf0a008986 */ /* 0x0001e4000c101132 */
[----:B------:R-:W-:-:S04]  /*ad00*/  @!P4 IADD3 R176, P0, P1, R177, UR39, R8 ;  /* 0x00000027b1b0cc10 */ /* 0x000fc8000f91e008 */
[----:B------:R-:W-:Y:S02]  /*ad10*/  @!P4 IADD3.X R177, R9, UR38, R227, P0, P1 ;  /* 0x0000002609b1cc10 */ /* 0x000fe400087e24e3 */
[----:B------:R-:W-:Y:S02]  /*ad20*/  ISETP.GE.AND P0, PT, R3, 0x89, PT ;  /* 0x000000890300780c */ /* 0x000fe40003f06270 */
[C---:B------:R-:W-:Y:S02]  /*ad30*/  ISETP.LT.OR P4, PT, R0.reuse, 0x6a, !P5 ;  /* 0x0000006a0000780c */ /* 0x040fe40006f81670 */
[----:B------:R-:W-:-:S11]  /*ad40*/  ISETP.LT.OR P1, PT, R0, 0x1, !P0 ;  /* 0x000000010000780c */ /* 0x000fd60004721670 */
[----:B------:R-:W-:Y:S02]  /*ad50*/  @P4 LOP3.LUT R22, R22, 0x20, RZ, 0xfc, !PT ;  /* 0x0000002016164812 */ /* 0x000fe400078efcff */
[----:B------:R-:W-:Y:S01]  /*ad60*/  @!P1 IADD3 R188, P6, R10, UR41, RZ ;  /* 0x000000290abc9c10 */ /* 0x000fe2000ffde0ff */
[----:B------:R-:W-:-:S03]  /*ad70*/  @!P1 IMAD R178, R178, R192, RZ ;  /* 0x000000c0b2b29224 */ /* 0x000fc600078e02ff */
[----:B-1----:R-:W-:-:S05]  /*ad80*/  @!P1 IADD3.X R189, R11, UR40, RZ, P6, !PT ;  /* 0x000000280bbd9c10 */ /* 0x002fca000b7fe4ff */
[----:B------:R1:W-:Y:S01]  /*ad90*/  @!P1 STG.E.U8 desc[UR50][R188.64], R178 ;  /* 0x000000b2bc009986 */ /* 0x0003e2000c101132 */
[----:B------:R-:W-:-:S13]  /*ada0*/  ISETP.LT.OR P1, PT, R0, 0x2, !P0 ;  /* 0x000000020000780c */ /* 0x000fda0004721670 */
[----:B------:R-:W-:Y:S01]  /*adb0*/  @!P1 IADD3 R190, P6, R10, UR41, RZ ;  /* 0x000000290abe9c10 */ /* 0x000fe2000ffde0ff */
[----:B------:R-:W-:Y:S02]  /*adc0*/  @!P1 IMAD R195, R179, R192, RZ ;  /* 0x000000c0b3c39224 */ /* 0x000fe400078e02ff */
[----:B------:R-:W-:Y:S01]  /*add0*/  IMAD.U32 R179, RZ, RZ, UR41 ;  /* 0x00000029ffb37e24 */ /* 0x000fe2000f8e00ff */
[----:B0-----:R-:W-:-:S05]  /*ade0*/  @!P1 IADD3.X R191, R11, UR40, RZ, P6, !PT ;  /* 0x000000280bbf9c10 */ /* 0x001fca000b7fe4ff */
[----:B------:R0:W-:Y:S01]  /*adf0*/  @!P1 STG.E.U8 desc[UR50][R190.64+0x1], R195 ;  /* 0x000001c3be009986 */ /* 0x0001e2000c101132 */
[----:B-1----:R-:W-:-:S04]  /*ae00*/  @!P4 IADD3 R178, P1, P6, R179, UR39, R8 ;  /* 0x00000027b3b2cc10 */ /* 0x002fc8000fe3e008 */
[----:B------:R-:W-:Y:S02]  /*ae10*/  @!P4 IADD3.X R179, R9, UR38, R227, P1, P6 ;  /* 0x0000002609b3cc10 */ /* 0x000fe40008fec4e3 */
[----:B------:R-:W-:-:S13]  /*ae20*/  ISETP.LT.OR P1, PT, R0, 0x9, !P2 ;  /* 0x000000090000780c */ /* 0x000fda0005721670 */
[----:B------:R-:W-:-:S05]  /*ae30*/  @!P1 IMAD R180, R180, R192, RZ ;  /* 0x000000c0b4b49224 */ /* 0x000fca00078e02ff */
[----:B------:R1:W-:Y:S01]  /*ae40*/  @!P1 STG.E.U8 desc[UR50][R10.64+0x8], R180 ;  /* 0x000008b40a009986 */ /* 0x0003e2000c101132 */
[----:B------:R-:W-:-:S13]  /*ae50*/  ISETP.LT.OR P1, PT, R0, 0xa, !P2 ;  /* 0x0000000a0000780c */ /* 0x000fda0005721670 */
[----:B------:R-:W-:-:S05]  /*ae60*/  @!P1 IMAD R9, R181, R192, RZ ;  /* 0x000000c0b5099224 */ /* 0x000fca00078e02ff */
[----:B------:R2:W-:Y:S01]  /*ae70*/  @!P1 STG.E.U8 desc[UR50][R10.64+0x9], R9 ;  /* 0x000009090a009986 */ /* 0x0005e2000c101132 */
[----:B------:R-:W-:-:S13]  /*ae80*/  ISETP.LT.OR P1, PT, R0, 0x9, !P0 ;  /* 0x000000090000780c */ /* 0x000fda0004721670 */
[----:B------:R-:W-:Y:S01]  /*ae90*/  @!P1 IADD3 R188, P6, R10, UR41, RZ ;  /* 0x000000290abc9c10 */ /* 0x000fe2000ffde0ff */
[----:B0-----:R-:W-:-:S03]  /*aea0*/  @!P1 IMAD R191, R182, R192, RZ ;  /* 0x000000c0b6bf9224 */ /* 0x001fc600078e02ff */
[----:B------:R-:W-:-:S05]  /*aeb0*/  @!P1 IADD3.X R189, R11, UR40, RZ, P6, !PT ;  /* 0x000000280bbd9c10 */ /* 0x000fca000b7fe4ff */
[----:B------:R-:W-:Y:S01]  /*aec0*/  @!P1 STG.E.U8 desc[UR50][R188.64+0x8], R191 ;  /* 0x000008bfbc009986 */ /* 0x000fe2000c101132 */
[----:B------:R-:W-:-:S13]  /*aed0*/  ISETP.LT.OR P1, PT, R0, 0xa, !P0 ;  /* 0x0000000a0000780c */ /* 0x000fda0004721670 */
[----:B-1----:R-:W-:Y:S01]  /*aee0*/  @!P1 IADD3 R180, P6, R10, UR41, RZ ;  /* 0x000000290ab49c10 */ /* 0x002fe2000ffde0ff */
[----:B------:R-:W-:-:S03]  /*aef0*/  @!P1 IMAD R183, R183, R192, RZ ;  /* 0x000000c0b7b79224 */ /* 0x000fc600078e02ff */
[----:B------:R-:W-:-:S05]  /*af00*/  @!P1 IADD3.X R181, R11, UR40, RZ, P6, !PT ;  /* 0x000000280bb59c10 */ /* 0x000fca000b7fe4ff */
[----:B------:R0:W-:Y:S01]  /*af10*/  @!P1 STG.E.U8 desc[UR50][R180.64+0x9], R183 ;  /* 0x000009b7b4009986 */ /* 0x0001e2000c101132 */
[----:B--2---:R-:W-:-:S04]  /*af20*/  IADD3 R10, P1, R10, UR39, RZ ;  /* 0x000000270a0a7c10 */ /* 0x004fc8000ff3e0ff */
[----:B------:R-:W-:Y:S02]  /*af30*/  IADD3.X R11, R11, UR38, RZ, P1, !PT ;  /* 0x000000260b0b7c10 */ /* 0x000fe40008ffe4ff */
[----:B------:R-:W-:-:S04]  /*af40*/  ISETP.GE.AND P1, PT, R3, 0x101, PT ;  /* 0x000001010300780c */ /* 0x000fc80003f26270 */
[----:B------:R-:W-:-:S13]  /*af50*/  ISETP.LT.OR P6, PT, R0, 0x1, !P1 ;  /* 0x000000010000780c */ /* 0x000fda0004fc1670 */
[----:B------:R-:W-:-:S05]  /*af60*/  @!P6 IMAD R3, R168, R192, RZ ;  /* 0x000000c0a803e224 */ /* 0x000fca00078e02ff */
[----:B------:R1:W-:Y:S01]  /*af70*/  @!P6 STG.E.U8 desc[UR50][R10.64], R3 ;  /* 0x000000030a00e986 */ /* 0x0003e2000c101132 */
[----:B------:R-:W-:-:S13]  /*af80*/  ISETP.LT.OR P6, PT, R0, 0x2, !P1 ;  /* 0x000000020000780c */ /* 0x000fda0004fc1670 */
[----:B------:R-:W-:-:S05]  /*af90*/  @!P6 IMAD R9, R169, R192, RZ ;  /* 0x000000c0a909e224 */ /* 0x000fca00078e02ff */
[----:B------:R-:W-:Y:S01]  /*afa0*/  @!P6 STG.E.U8 desc[UR50][R10.64+0x1], R9 ;  /* 0x000001090a00e986 */ /* 0x000fe2000c101132 */
[----:B------:R-:W-:-:S13]  /*afb0*/  ISETP.LT.OR P6, PT, R0, 0x1, !P5 ;  /* 0x000000010000780c */ /* 0x000fda0006fc1670 */
[----:B0-----:R-:W-:Y:S01]  /*afc0*/  @!P6 IADD3 R180, P4, R10, UR41, RZ ;  /* 0x000000290ab4ec10 */ /* 0x001fe2000ff9e0ff */
[----:B------:R-:W-:-:S03]  /*afd0*/  @!P6 IMAD R183, R170, R192, RZ ;  /* 0x000000c0aab7e224 */ /* 0x000fc600078e02ff */
[----:B------:R-:W-:-:S05]  /*afe0*/  @!P6 IADD3.X R181, R11, UR40, RZ, P4, !PT ;  /* 0x000000280bb5ec10 */ /* 0x000fca000a7fe4ff */
[----:B------:R-:W-:Y:S01]  /*aff0*/  @!P6 STG.E.U8 desc[UR50][R180.64], R183 ;  /* 0x000000b7b400e986 */ /* 0x000fe2000c101132 */
[----:B------:R-:W-:-:S13]  /*b000*/  ISETP.LT.OR P6, PT, R0, 0x2, !P5 ;  /* 0x000000020000780c */ /* 0x000fda0006fc1670 */
[----:B------:R-:W-:Y:S01]  /*b010*/  @!P6 IADD3 R168, P4, R10, UR41, RZ ;  /* 0x000000290aa8ec10 */ /* 0x000fe2000ff9e0ff */
[----:B-1----:R-:W-:-:S03]  /*b020*/  @!P6 IMAD R3, R171, R192, RZ ;  /* 0x000000c0ab03e224 */ /* 0x002fc600078e02ff */
[----:B------:R-:W-:-:S05]  /*b030*/  @!P6 IADD3.X R169, R11, UR40, RZ, P4, !PT ;  /* 0x000000280ba9ec10 */ /* 0x000fca000a7fe4ff */
[----:B------:R0:W-:Y:S01]  /*b040*/  @!P6 STG.E.U8 desc[UR50][R168.64+0x1], R3 ;  /* 0x00000103a800e986 */ /* 0x0001e2000c101132 */
[----:B------:R-:W-:Y:S02]  /*b050*/  ISETP.LT.OR P6, PT, R0, 0x9, !P1 ;  /* 0x000000090000780c */ /* 0x000fe40004fc1670 */
[----:B0-----:R-:W-:-:S11]  /*b060*/  P2R R3, PR, RZ, 0x2 ;  /* 0x00000002ff037803 */ /* 0x001fd60000000000 */
[----:B------:R-:W-:-:S05]  /*b070*/  @!P6 IMAD R9, R172, R192, RZ ;  /* 0x000000c0ac09e224 */ /* 0x000fca00078e02ff */
[----:B------:R0:W-:Y:S01]  /*b080*/  @!P6 STG.E.U8 desc[UR50][R10.64+0x8], R9 ;  /* 0x000008090a00e986 */ /* 0x0001e2000c101132 */
[C---:B------:R-:W-:Y:S02]  /*b090*/  ISETP.LT.OR P6, PT, R0.reuse, 0xa, !P1 ;  /* 0x0000000a0000780c */ /* 0x040fe40004fc1670 */
[----:B------:R-:W-:-:S11]  /*b0a0*/  ISETP.LT.OR P1, PT, R0, 0xa, !P5 ;  /* 0x0000000a0000780c */ /* 0x000fd60006f21670 */
[-C--:B------:R-:W-:Y:S02]  /*b0b0*/  @!P6 IMAD R173, R173, R192.reuse, RZ ;  /* 0x000000c0adade224 */ /* 0x080fe400078e02ff */
[----:B------:R-:W-:-:S03]  /*b0c0*/  @!P1 IMAD R175, R175, R192, RZ ;  /* 0x000000c0afaf9224 */ /* 0x000fc600078e02ff */
[----:B------:R1:W-:Y:S01]  /*b0d0*/  @!P6 STG.E.U8 desc[UR50][R10.64+0x9], R173 ;  /* 0x000009ad0a00e986 */ /* 0x0003e2000c101132 */
[C---:B------:R-:W-:Y:S02]  /*b0e0*/  ISETP.LT.OR P6, PT, R0.reuse, 0x9, !P5 ;  /* 0x000000090000780c */ /* 0x040fe40006fc1670 */
[----:B------:R-:W-:-:S11]  /*b0f0*/  ISETP.LT.OR P5, PT, R0, 0x11, !P5 ;  /* 0x000000110000780c */ /* 0x000fd60006fa1670 */
[----:B------:R-:W-:Y:S01]  /*b100*/  @!P6 IADD3 R170, P4, R10, UR41, RZ ;  /* 0x000000290aaaec10 */ /* 0x000fe2000ff9e0ff */
[----:B------:R-:W-:-:S03]  /*b110*/  @!P6 IMAD R169, R174, R192, RZ ;  /* 0x000000c0aea9e224 */ /* 0x000fc600078e02ff */
[----:B------:R-:W-:Y:S02]  /*b120*/  @!P6 IADD3.X R171, R11, UR40, RZ, P4, !PT ;  /* 0x000000280babec10 */ /* 0x000fe4000a7fe4ff */
[----:B------:R-:W-:-:S03]  /*b130*/  LOP3.LUT P4, RZ, R23, 0x20, RZ, 0xc0, !PT ;  /* 0x0000002017ff7812 */ /* 0x000fc6000788c0ff */
[----:B------:R-:W-:Y:S01]  /*b140*/  @!P6 STG.E.U8 desc[UR50][R170.64+0x8], R169 ;  /* 0x000008a9aa00e986 */ /* 0x000fe2000c101132 */
[----:B------:R-:W-:-:S03]  /*b150*/  ISETP.LT.OR P6, PT, R0, 0x11, !P4 ;  /* 0x000000110000780c */ /* 0x000fc600067c1670 */
[----:B------:R-:W-:Y:S10]  /*b160*/  @!P1 STG.E.U8 desc[UR50][R224.64+0x9], R175 ;  /* 0x000009afe0009986 */ /* 0x000ff4000c101132 */
[----:B0-----:R-:W-:-:S05]  /*b170*/  @!P6 IMAD R9, R160, R192, RZ ;  /* 0x000000c0a009e224 */ /* 0x001fca00078e02ff */
[----:B------:R0:W-:Y:S01]  /*b180*/  @!P6 STG.E.U8 desc[UR50][R6.64+0x10], R9 ;  /* 0x000010090600e986 */ /* 0x0001e2000c101132 */
[----:B------:R-:W-:-:S13]  /*b190*/  ISETP.LT.OR P6, PT, R0, 0x12, !P4 ;  /* 0x000000120000780c */ /* 0x000fda00067c1670 */
[----:B------:R-:W-:-:S05]  /*b1a0*/  @!P6 IMAD R161, R161, R192, RZ ;  /* 0x000000c0a1a1e224 */ /* 0x000fca00078e02ff */
[----:B------:R-:W-:Y:S01]  /*b1b0*/  @!P6 STG.E.U8 desc[UR50][R6.64+0x11], R161 ;  /* 0x000011a10600e986 */ /* 0x000fe2000c101132 */
[----:B------:R-:W-:-:S13]  /*b1c0*/  ISETP.LT.OR P6, PT, R0, 0x11, !P3 ;  /* 0x000000110000780c */ /* 0x000fda0005fc1670 */
[----:B-1----:R-:W-:-:S05]  /*b1d0*/  @!P6 IMAD R11, R162, R192, RZ ;  /* 0x000000c0a20be224 */ /* 0x002fca00078e02ff */
[----:B------:R1:W-:Y:S01]  /*b1e0*/  @!P6 STG.E.U8 desc[UR50][R4.64+0x10], R11 ;  /* 0x0000100b0400e986 */ /* 0x0003e2000c101132 */
[----:B------:R-:W-:-:S13]  /*b1f0*/  ISETP.LT.OR P6, PT, R0, 0x12, !P3 ;  /* 0x000000120000780c */ /* 0x000fda0005fc1670 */
[----:B------:R-:W-:-:S05]  /*b200*/  @!P6 IMAD R163, R163, R192, RZ ;  /* 0x000000c0a3a3e224 */ /* 0x000fca00078e02ff */
[----:B------:R-:W-:Y:S01]  /*b210*/  @!P6 STG.E.U8 desc[UR50][R4.64+0x11], R163 ;  /* 0x000011a30400e986 */ /* 0x000fe2000c101132 */
[----:B------:R-:W-:-:S13]  /*b220*/  ISETP.LT.OR P6, PT, R0, 0x19, !P4 ;  /* 0x000000190000780c */ /* 0x000fda00067c1670 */
[----:B0-----:R-:W-:-:S05]  /*b230*/  @!P6 IMAD R9, R164, R192, RZ ;  /* 0x000000c0a409e224 */ /* 0x001fca00078e02ff */
[----:B------:R0:W-:Y:S01]  /*b240*/  @!P6 STG.E.U8 desc[UR50][R6.64+0x18], R9 ;  /* 0x000018090600e986 */ /* 0x0001e2000c101132 */
[----:B------:R-:W-:-:S13]  /*b250*/  ISETP.LT.OR P6, PT, R0, 0x1a, !P4 ;  /* 0x0000001a0000780c */ /* 0x000fda00067c1670 */
[----:B------:R-:W-:-:S05]  /*b260*/  @!P6 IMAD R165, R165, R192, RZ ;  /* 0x000000c0a5a5e224 */ /* 0x000fca00078e02ff */
[----:B------:R-:W-:Y:S01]  /*b270*/  @!P6 STG.E.U8 desc[UR50][R6.64+0x19], R165 ;  /* 0x000019a50600e986 */ /* 0x000fe2000c101132 */
[----:B------:R-:W-:-:S13]  /*b280*/  ISETP.LT.OR P6, PT, R0, 0x19, !P3 ;  /* 0x000000190000780c */ /* 0x000fda0005fc1670 */
[----:B-1----:R-:W-:-:S05]  /*b290*/  @!P6 IMAD R11, R166, R192, RZ ;  /* 0x000000c0a60be224 */ /* 0x002fca00078e02ff */
[----:B------:R-:W-:Y:S01]  /*b2a0*/  @!P6 STG.E.U8 desc[UR50][R4.64+0x18], R11 ;  /* 0x0000180b0400e986 */ /* 0x000fe2000c101132 */
[----:B------:R-:W-:-:S13]  /*b2b0*/  ISETP.LT.OR P6, PT, R0, 0x1a, !P3 ;  /* 0x0000001a0000780c */ /* 0x000fda0005fc1670 */
[----:B------:R-:W-:-:S05]  /*b2c0*/  @!P6 IMAD R167, R167, R192, RZ ;  /* 0x000000c0a7a7e224 */ /* 0x000fca00078e02ff */
[----:B------:R-:W-:Y:S01]  /*b2d0*/  @!P6 STG.E.U8 desc[UR50][R4.64+0x19], R167 ;  /* 0x000019a70400e986 */ /* 0x000fe2000c101132 */
[----:B------:R-:W-:-:S13]  /*b2e0*/  ISETP.LT.OR P6, PT, R0, 0x11, !P2 ;  /* 0x000000110000780c */ /* 0x000fda00057c1670 */
[----:B0-----:R-:W-:Y:S02]  /*b2f0*/  @!P6 IMAD R9, R152, R192, RZ ;  /* 0x000000c09809e224 */ /* 0x001fe400078e02ff */
[----:B------:R-:W-:-:S05]  /*b300*/  @!P6 IMAD.MOV.U32 R226, RZ, RZ, R8 ;  /* 0x000000ffffe2e224 */ /* 0x000fca00078e0008 */
[----:B------:R0:W-:Y:S01]  /*b310*/  @!P6 STG.E.U8 desc[UR50][R226.64+0x10], R9 ;  /* 0x00001009e200e986 */ /* 0x0001e2000c101132 */
[----:B------:R-:W-:-:S13]  /*b320*/  ISETP.LT.OR P6, PT, R0, 0x12, !P2 ;  /* 0x000000120000780c */ /* 0x000fda00057c1670 */
[----:B------:R-:W-:Y:S02]  /*b330*/  @!P6 IMAD R161, R153, R192, RZ ;  /* 0x000000c099a1e224 */ /* 0x000fe400078e02ff */
[----:B0-----:R-:W-:-:S05]  /*b340*/  @!P6 IMAD.MOV.U32 R9, RZ, RZ, R227 ;  /* 0x000000ffff09e224 */ /* 0x001fca00078e00e3 */
[----:B------:R0:W-:Y:S01]  /*b350*/  @!P6 STG.E.U8 desc[UR50][R8.64+0x11], R161 ;  /* 0x000011a10800e986 */ /* 0x0001e2000c101132 */
[----:B------:R-:W-:-:S13]  /*b360*/  ISETP.LT.OR P6, PT, R0, 0x11, !P0 ;  /* 0x000000110000780c */ /* 0x000fda00047c1670 */
[----:B------:R-:W-:Y:S01]  /*b370*/  @!P6 IADD3 R10, P1, R8, UR41, RZ ;  /* 0x00000029080aec10 */ /* 0x000fe2000ff3e0ff */
[----:B------:R-:W-:-:S03]  /*b380*/  @!P6 IMAD R163, R154, R192, RZ ;  /* 0x000000c09aa3e224 */ /* 0x000fc600078e02ff */
[----:B------:R-:W-:-:S05]  /*b390*/  @!P6 IADD3.X R11, R227, UR40, RZ, P1, !PT ;  /* 0x00000028e30bec10 */ /* 0x000fca0008ffe4ff */
[----:B------:R-:W-:Y:S01]  /*b3a0*/  @!P6 STG.E.U8 desc[UR50][R10.64+0x10], R163 ;  /* 0x000010a30a00e986 */ /* 0x000fe2000c101132 */
[----:B------:R-:W-:-:S13]  /*b3b0*/  ISETP.LT.OR P6, PT, R0, 0x12, !P0 ;  /* 0x000000120000780c */ /* 0x000fda00047c1670 */
[----:B------:R-:W-:Y:S01]  /*b3c0*/  @!P6 IADD3 R152, P1, R8, UR41, RZ ;  /* 0x000000290898ec10 */ /* 0x000fe2000ff3e0ff */
[----:B------:R-:W-:-:S03]  /*b3d0*/  @!P6 IMAD R165, R155, R192, RZ ;  /* 0x000000c09ba5e224 */ /* 0x000fc600078e02ff */
[----:B------:R-:W-:-:S05]  /*b3e0*/  @!P6 IADD3.X R153, R227, UR40, RZ, P1, !PT ;  /* 0x00000028e399ec10 */ /* 0x000fca0008ffe4ff */
        /* <DEDUP_REMOVED lines=8> */
[----:B------:R-:W-:Y:S01]  /*b470*/  @!P6 STG.E.U8 desc[UR50][R8.64+0x19], R157 ;  /* 0x0000199d0800e986 */ /* 0x000fe2000c101132 */
        /* <DEDUP_REMOVED lines=8> */
[----:B------:R-:W-:Y:S02]  /*b500*/  @!P6 IADD3.X R153, R227, UR40, RZ, P1, !PT ;  /* 0x00000028e399ec10 */ /* 0x000fe40008ffe4ff */
[----:B------:R-:W-:-:S03]  /*b510*/  ISETP.NE.AND P1, PT, R3, RZ, PT ;  /* 0x000000ff0300720c */ /* 0x000fc60003f25270 */
[----:B------:R0:W-:Y:S01]  /*b520*/  @!P6 STG.E.U8 desc[UR50][R152.64+0x19], R159 ;  /* 0x0000199f9800e986 */ /* 0x0001e2000c101132 */
[----:B------:R-:W-:-:S04]  /*b530*/  IADD3 R10, P6, R8, UR39, RZ ;  /* 0x00000027080a7c10 */ /* 0x000fc8000ffde0ff */
[----:B------:R-:W-:Y:S02]  /*b540*/  IADD3.X R11, R227, UR38, RZ, P6, !PT ;  /* 0x00000026e30b7c10 */ /* 0x000fe4000b7fe4ff */
[----:B------:R-:W-:Y:S01]  /*b550*/  ISETP.LT.OR P6, PT, R0, 0x11, !P1 ;  /* 0x000000110000780c */ /* 0x000fe20004fc1670 */
[----:B0-----:R-:W-:-:S12]  /*b560*/  @!P5 IMAD R153, R146, R192, RZ ;  /* 0x000000c09299d224 */ /* 0x001fd800078e02ff */
[----:B------:R-:W-:-:S05]  /*b570*/  @!P6 IMAD R3, R144, R192, RZ ;  /* 0x000000c09003e224 */ /* 0x000fca00078e02ff */
[----:B------:R0:W-:Y:S01]  /*b580*/  @!P6 STG.E.U8 desc[UR50][R10.64+0x10], R3 ;  /* 0x000010030a00e986 */ /* 0x0001e2000c101132 */
[----:B------:R-:W-:-:S13]  /*b590*/  ISETP.LT.OR P6, PT, R0, 0x12, !P1 ;  /* 0x000000120000780c */ /* 0x000fda0004fc1670 */
[----:B------:R-:W-:-:S05]  /*b5a0*/  @!P6 IMAD R9, R145, R192, RZ ;  /* 0x000000c09109e224 */ /* 0x000fca00078e02ff */
[----:B------:R1:W-:Y:S01]  /*b5b0*/  @!P6 STG.E.U8 desc[UR50][R10.64+0x11], R9 ;  /* 0x000011090a00e986 */ /* 0x0003e2000c101132 */
[----:B------:R-:W-:-:S04]  /*b5c0*/  @!P5 IADD3 R144, P6, R10, UR41, RZ ;  /* 0x000000290a90dc10 */ /* 0x000fc8000ffde0ff */
[----:B------:R-:W-:Y:S02]  /*b5d0*/  @!P5 IADD3.X R145, R11, UR40, RZ, P6, !PT ;  /* 0x000000280b91dc10 */ /* 0x000fe4000b7fe4ff */
[----:B------:R-:W-:-:S03]  /*b5e0*/  LOP3.LUT P6, RZ, R22, 0x4, RZ, 0xc0, !PT ;  /* 0x0000000416ff7812 */ /* 0x000fc600078cc0ff */
[----:B------:R2:W-:Y:S01]  /*b5f0*/  @!P5 STG.E.U8 desc[UR50][R144.64+0x10], R153 ;  /* 0x000010999000d986 */ /* 0x0005e2000c101132 */
[----:B------:R-:W-:-:S09]  /*b600*/  LOP3.LUT P5, RZ, R22, 0x8, RZ, 0xc0, !PT ;  /* 0x0000000816ff7812 */ /* 0x000fd200078ac0ff */
[----:B------:R-:W-:-:S04]  /*b610*/  @!P6 IMAD R151, R151, R192, RZ ;  /* 0x000000c09797e224 */ /* 0x000fc800078e02ff */
        /* <DEDUP_REMOVED lines=8> */
[----:B------:R-:W-:-:S13]  /*b6a0*/  LOP3.LUT P5, RZ, R22, 0x10, RZ, 0xc0, !PT ;  /* 0x0000001016ff7812 */ /* 0x000fda00078ac0ff */
[----:B-1----:R-:W-:-:S05]  /*b6b0*/  @!P5 IMAD R9, R150, R192, RZ ;  /* 0x000000c09609d224 */ /* 0x002fca00078e02ff */
[----:B------:R1:W-:Y:S01]  /*b6c0*/  @!P5 STG.E.U8 desc[UR50][R12.64+0x18], R9 ;  /* 0x000018090c00d986 */ /* 0x0003e2000c101132 */
[----:B------:R-:W-:-:S03]  /*b6d0*/  ISETP.LT.OR P5, PT, R0, 0x21, !P4 ;  /* 0x000000210000780c */ /* 0x000fc600067a1670 */
[----:B------:R-:W-:Y:S10]  /*b6e0*/  @!P6 STG.E.U8 desc[UR50][R14.64+0x19], R151 ;  /* 0x000019970e00e986 */ /* 0x000ff4000c101132 */
[----:B--2---:R-:W-:Y:S01]  /*b6f0*/  @!P5 IMAD R145, R136, R192, RZ ;  /* 0x000000c08891d224 */ /* 0x004fe200078e02ff */
[----:B------:R-:W-:-:S04]  /*b700*/  P2R R136, PR, RZ, 0x10 ;  /* 0x00000010ff887803 */ /* 0x000fc80000000000 */
[----:B------:R-:W-:Y:S01]  /*b710*/  @!P5 STG.E.U8 desc[UR50][R6.64+0x20], R145 ;  /* 0x000020910600d986 */ /* 0x000fe2000c101132 */
        /* <DEDUP_REMOVED lines=12> */
[----:B------:R-:W-:Y:S02]  /*b7e0*/  ISETP.LT.OR P5, PT, R0, 0x2a, !P4 ;  /* 0x0000002a0000780c */ /* 0x000fe400067a1670 */
[----:B------:R-:W-:-:S11]  /*b7f0*/  LOP3.LUT P4, RZ, R22, 0x200, RZ, 0xc0, !PT ;  /* 0x0000020016ff7812 */ /* 0x000fd6000788c0ff */
[----:B------:R-:W-:-:S05]  /*b800*/  @!P5 IMAD R141, R141, R192, RZ ;  /* 0x000000c08d8dd224 */ /* 0x000fca00078e02ff */
[----:B------:R-:W-:Y:S01]  /*b810*/  @!P5 STG.E.U8 desc[UR50][R6.64+0x29], R141 ;  /* 0x0000298d0600d986 */ /* 0x000fe2000c101132 */
[----:B------:R-:W-:-:S13]  /*b820*/  ISETP.LT.OR P5, PT, R0, 0x29, !P3 ;  /* 0x000000290000780c */ /* 0x000fda0005fa1670 */
[----:B0-----:R-:W-:-:S05]  /*b830*/  @!P5 IMAD R3, R142, R192, RZ ;  /* 0x000000c08e03d224 */ /* 0x001fca00078e02ff */
[----:B------:R-:W-:Y:S01]  /*b840*/  @!P5 STG.E.U8 desc[UR50][R4.64+0x28], R3 ;  /* 0x000028030400d986 */ /* 0x000fe2000c101132 */
[----:B------:R-:W-:-:S13]  /*b850*/  ISETP.LT.OR P5, PT, R0, 0x2a, !P3 ;  /* 0x0000002a0000780c */ /* 0x000fda0005fa1670 */
[----:B------:R-:W-:-:S05]  /*b860*/  @!P5 IMAD R143, R143, R192, RZ ;  /* 0x000000c08f8fd224 */ /* 0x000fca00078e02ff */
[----:B------:R-:W-:Y:S01]  /*b870*/  @!P5 STG.E.U8 desc[UR50][R4.64+0x29], R143 ;  /* 0x0000298f0400d986 */ /* 0x000fe2000c101132 */
[----:B------:R-:W-:-:S13]  /*b880*/  ISETP.LT.OR P5, PT, R0, 0x21, !P2 ;  /* 0x000000210000780c */ /* 0x000fda00057a1670 */
[----:B------:R-:W-:Y:S02]  /*b890*/  @!P5 IMAD R15, R128, R192, RZ ;  /* 0x000000c0800fd224 */ /* 0x000fe400078e02ff */
[----:B-1----:R-:W-:-:S05]  /*b8a0*/  @!P5 IMAD.MOV.U32 R9, RZ, RZ, R227 ;  /* 0x000000ffff09d224 */ /* 0x002fca00078e00e3 */
        /* <DEDUP_REMOVED lines=27> */
[----:B------:R0:W-:Y:S01]  /*ba60*/  @!P5 STG.E.U8 desc[UR50][R12.64+0x28], R3 ;  /* 0x000028030c00d986 */ /* 0x0001e2000c101132 */
[----:B------:R-:W-:Y:S01]  /*ba70*/  ISETP.LT.OR P5, PT, R0, 0x2a, !P0 ;  /* 0x0000002a0000780c */ /* 0x000fe200047a1670 */
[----:B0-----:R-:W-:-:S12]  /*ba80*/  @!P4 IMAD R3, R122, R192, RZ ;  /* 0x000000c07a03c224 */ /* 0x001fd800078e02ff */
[----:B------:R-:W-:Y:S01]  /*ba90*/  @!P5 IADD3 R14, P6, R8, UR41, RZ ;  /* 0x00000029080edc10 */ /* 0x000fe2000ffde0ff */
[----:B------:R-:W-:-:S03]  /*baa0*/  @!P5 IMAD R135, R135, R192, RZ ;  /* 0x000000c08787d224 */ /* 0x000fc600078e02ff */
[----:B------:R-:W-:Y:S02]  /*bab0*/  @!P5 IADD3.X R15, R227, UR40, RZ, P6, !PT ;  /* 0x00000028e30fdc10 */ /* 0x000fe4000b7fe4ff */
[----:B------:R-:W-:-:S03]  /*bac0*/  LOP3.LUT P6, RZ, R22, 0x40, RZ, 0xc0, !PT ;  /* 0x0000004016ff7812 */ /* 0x000fc600078cc0ff */
[----:B------:R-:W-:Y:S01]  /*bad0*/  @!P5 STG.E.U8 desc[UR50][R14.64+0x29], R135 ;  /* 0x000029870e00d986 */ /* 0x000fe2000c101132 */
[----:B------:R-:W-:-:S09]  /*bae0*/  ISETP.LT.OR P5, PT, R0, 0x21, !P1 ;  /* 0x000000210000780c */ /* 0x000fd20004fa1670 */
[----:B------:R-:W-:-:S04]  /*baf0*/  @!P6 IMAD R127, R127, R192, RZ ;  /* 0x000000c07f7fe224 */ /* 0x000fc800078e02ff */
[----:B------:R-:W-:-:S05]  /*bb00*/  @!P5 IMAD R9, R120, R192, RZ ;  /* 0x000000c07809d224 */ /* 0x000fca00078e02ff */
[----:B------:R-:W-:Y:S01]  /*bb10*/  @!P5 STG.E.U8 desc[UR50][R10.64+0x20], R9 ;  /* 0x000020090a00d986 */ /* 0x000fe2000c101132 */
[----:B------:R-:W-:-:S13]  /*bb20*/  ISETP.LT.OR P5, PT, R0, 0x22, !P1 ;  /* 0x000000220000780c */ /* 0x000fda0004fa1670 */
[----:B------:R-:W-:-:S05]  /*bb30*/  @!P5 IMAD R121, R121, R192, RZ ;  /* 0x000000c07979d224 */ /* 0x000fca00078e02ff */
[----:B------:R-:W-:Y:S01]  /*bb40*/  @!P5 STG.E.U8 desc[UR50][R10.64+0x21], R121 ;  /* 0x000021790a00d986 */ /* 0x000fe2000c101132 */
[----:B------:R-:W-:-:S03]  /*bb50*/  LOP3.LUT P5, RZ, R22, 0x100, RZ, 0xc0, !PT ;  /* 0x0000010016ff7812 */ /* 0x000fc600078ac0ff */
[----:B------:R0:W-:Y:S01]  /*bb60*/  @!P4 STG.E.U8 desc[UR50][R20.64+0x20], R3 ;  /* 0x000020031400c986 */ /* 0x0001e2000c101132 */
[----:B------:R-:W-:-:S09]  /*bb70*/  ISETP.NE.AND P4, PT, R136, RZ, PT ;  /* 0x000000ff8800720c */ /* 0x000fd20003f85270 */
[----:B------:R-:W-:Y:S01]  /*bb80*/  @!P5 IMAD R123, R123, R192, RZ ;  /* 0x000000c07b7bd224 */ /* 0x000fe200078e02ff */
[----:B0-----:R-:W-:-:S04]  /*bb90*/  P2R R20, PR, RZ, 0x10 ;  /* 0x00000010ff147803 */ /* 0x001fc80000000000 */
[----:B------:R-:W-:Y:S01]  /*bba0*/  @!P5 STG.E.U8 desc[UR50][R196.64+0x21], R123 ;  /* 0x0000217bc400d986 */ /* 0x000fe2000c101132 */
[----:B------:R-:W-:-:S13]  /*bbb0*/  ISETP.LT.OR P5, PT, R0, 0x29, !P1 ;  /* 0x000000290000780c */ /* 0x000fda0004fa1670 */
[----:B------:R-:W-:-:S05]  /*bbc0*/  @!P5 IMAD R13, R124, R192, RZ ;  /* 0x000000c07c0dd224 */ /* 0x000fca00078e02ff */
[----:B------:R0:W-:Y:S01]  /*bbd0*/  @!P5 STG.E.U8 desc[UR50][R10.64+0x28], R13 ;  /* 0x0000280d0a00d986 */ /* 0x0001e2000c101132 */
[----:B------:R-:W-:-:S13]  /*bbe0*/  ISETP.LT.OR P5, PT, R0, 0x2a, !P1 ;  /* 0x0000002a0000780c */ /* 0x000fda0004fa1670 */
[----:B------:R-:W-:-:S05]  /*bbf0*/  @!P5 IMAD R125, R125, R192, RZ ;  /* 0x000000c07d7dd224 */ /* 0x000fca00078e02ff */
[----:B------:R-:W-:Y:S01]  /*bc00*/  @!P5 STG.E.U8 desc[UR50][R10.64+0x29], R125 ;  /* 0x0000297d0a00d986 */ /* 0x000fe2000c101132 */
[----:B------:R-:W-:-:S13]  /*bc10*/  LOP3.LUT P5, RZ, R22, 0x80, RZ, 0xc0, !PT ;  /* 0x0000008016ff7812 */ /* 0x000fda00078ac0ff */
[----:B------:R-:W-:-:S05]  /*bc20*/  @!P5 IMAD R9, R126, R192, RZ ;  /* 0x000000c07e09d224 */ /* 0x000fca00078e02ff */
[----:B------:R-:W-:Y:S01]  /*bc30*/  @!P5 STG.E.U8 desc[UR50][R198.64+0x28], R9 ;  /* 0x00002809c600d986 */ /* 0x000fe2000c101132 */
[----:B------:R-:W-:-:S03]  /*bc40*/  ISETP.LT.OR P5, PT, R0, 0x31, !P4 ;  /* 0x000000310000780c */ /* 0x000fc600067a1670 */
[----:B------:R-:W-:Y:S10]  /*bc50*/  @!P6 STG.E.U8 desc[UR50][R200.64+0x29], R127 ;  /* 0x0000297fc800e986 */ /* 0x000ff4000c101132 */
[----:B------:R-:W-:-:S05]  /*bc60*/  @!P5 IMAD R3, R112, R192, RZ ;  /* 0x000000c07003d224 */ /* 0x000fca00078e02ff */
[----:B------:R1:W-:Y:S01]  /*bc70*/  @!P5 STG.E.U8 desc[UR50][R6.64+0x30], R3 ;  /* 0x000030030600d986 */ /* 0x0003e2000c101132 */
[----:B------:R-:W-:-:S13]  /*bc80*/  ISETP.LT.OR P5, PT, R0, 0x32, !P4 ;  /* 0x000000320000780c */ /* 0x000fda00067a1670 */
        /* <DEDUP_REMOVED lines=16> */
[----:B------:R-:W-:-:S05]  /*bd90*/  @!P5 IMAD R9, R118, R192, RZ ;  /* 0x000000c07609d224 */ /* 0x000fca00078e02ff */
[----:B------:R1:W-:Y:S01]  /*bda0*/  @!P5 STG.E.U8 desc[UR50][R4.64+0x38], R9 ;  /* 0x000038090400d986 */ /* 0x0003e2000c101132 */
[----:B------:R-:W-:-:S13]  /*bdb0*/  ISETP.LT.OR P5, PT, R0, 0x3a, !P3 ;  /* 0x0000003a0000780c */ /* 0x000fda0005fa1670 */
[----:B------:R-:W-:-:S05]  /*bdc0*/  @!P5 IMAD R119, R119, R192, RZ ;  /* 0x000000c07777d224 */ /* 0x000fca00078e02ff */
[----:B------:R-:W-:Y:S01]  /*bdd0*/  @!P5 STG.E.U8 desc[UR50][R4.64+0x39], R119 ;  /* 0x000039770400d986 */ /* 0x000fe2000c101132 */
[----:B------:R-:W-:-:S13]  /*bde0*/  ISETP.LT.OR P5, PT, R0, 0x31, !P2 ;  /* 0x000000310000780c */ /* 0x000fda00057a1670 */
[----:B0-----:R-:W-:Y:S02]  /*bdf0*/  @!P5 IMAD R3, R104, R192, RZ ;  /* 0x000000c06803d224 */ /* 0x001fe400078e02ff */
        /* <DEDUP_REMOVED lines=17> */
[----:B------:R-:W-:Y:S02]  /*bf10*/  @!P5 IMAD R3, R108, R192, RZ ;  /* 0x000000c06c03d224 */ /* 0x000fe400078e02ff */
[----:B0-----:R-:W-:-:S05]  /*bf20*/  @!P5 IMAD.MOV.U32 R9, RZ, RZ, R227 ;  /* 0x000000ffff09d224 */ /* 0x001fca00078e00e3 */
[----:B------:R0:W-:Y:S01]  /*bf30*/  @!P5 STG.E.U8 desc[UR50][R8.64+0x38], R3 ;  /* 0x000038030800d986 */ /* 0x0001e2000c101132 */
[----:B------:R-:W-:-:S13]  /*bf40*/  ISETP.LT.OR P5, PT, R0, 0x3a, !P2 ;  /* 0x0000003a0000780c */ /* 0x000fda00057a1670 */
[----:B------:R-:W-:Y:S02]  /*bf50*/  @!P5 IMAD R109, R109, R192, RZ ;  /* 0x000000c06d6dd224 */ /* 0x000fe400078e02ff */
[----:B0-----:R-:W-:-:S05]  /*bf60*/  @!P5 IMAD.MOV.U32 R9, RZ, RZ, R227 ;  /* 0x000000ffff09d224 */ /* 0x001fca00078e00e3 */
[----:B------:R0:W-:Y:S01]  /*bf70*/  @!P5 STG.E.U8 desc[UR50][R8.64+0x39], R109 ;  /* 0x0000396d0800d986 */ /* 0x0001e2000c101132 */
[----:B------:R-:W-:Y:S01]  /*bf80*/  ISETP.LT.OR P5, PT, R0, 0x39, !P0 ;  /* 0x000000390000780c */ /* 0x000fe200047a1670 */
[----:B0-----:R-:W-:-:S12]  /*bf90*/  @!P4 IMAD R9, R98, R192, RZ ;  /* 0x000000c06209c224 */ /* 0x001fd800078e02ff */
[----:B------:R-:W-:Y:S01]  /*bfa0*/  @!P5 IADD3 R12, P6, R8, UR41, RZ ;  /* 0x00000029080cdc10 */ /* 0x000fe2000ffde0ff */
[----:B------:R-:W-:-:S03]  /*bfb0*/  @!P5 IMAD R21, R110, R192, RZ ;  /* 0x000000c06e15d224 */ /* 0x000fc600078e02ff */
[----:B------:R-:W-:-:S05]  /*bfc0*/  @!P5 IADD3.X R13, R227, UR40, RZ, P6, !PT ;  /* 0x00000028e30ddc10 */ /* 0x000fca000b7fe4ff */
[----:B------:R0:W-:Y:S01]  /*bfd0*/  @!P5 STG.E.U8 desc[UR50][R12.64+0x38], R21 ;  /* 0x000038150c00d986 */ /* 0x0001e2000c101132 */
[----:B------:R-:W-:-:S13]  /*bfe0*/  ISETP.LT.OR P5, PT, R0, 0x3a, !P0 ;  /* 0x0000003a0000780c */ /* 0x000fda00047a1670 */
        /* <DEDUP_REMOVED lines=8> */
[----:B------:R1:W-:Y:S01]  /*c070*/  @!P5 STG.E.U8 desc[UR50][R10.64+0x30], R3 ;  /* 0x000030030a00d986 */ /* 0x0003e2000c101132 */
[----:B------:R-:W-:-:S13]  /*c080*/  ISETP.LT.OR P5, PT, R0, 0x32, !P1 ;  /* 0x000000320000780c */ /* 0x000fda0004fa1670 */
[----:B------:R-:W-:-:S05]  /*c090*/  @!P5 IMAD R97, R97, R192, RZ ;  /* 0x000000c06161d224 */ /* 0x000fca00078e02ff */
[----:B------:R-:W-:Y:S01]  /*c0a0*/  @!P5 STG.E.U8 desc[UR50][R10.64+0x31], R97 ;  /* 0x000031610a00d986 */ /* 0x000fe2000c101132 */
[----:B------:R-:W-:-:S03]  /*c0b0*/  LOP3.LUT P5, RZ, R22, 0x1000, RZ, 0xc0, !PT ;  /* 0x0000100016ff7812 */ /* 0x000fc600078ac0ff */
[----:B------:R2:W-:Y:S01]  /*c0c0*/  @!P4 STG.E.U8 desc[UR50][R202.64+0x30], R9 ;  /* 0x00003009ca00c986 */ /* 0x0005e2000c101132 */
[----:B------:R-:W-:-:S04]  /*c0d0*/  ISETP.NE.AND P4, PT, R20, RZ, PT ;  /* 0x000000ff1400720c */ /* 0x000fc80003f85270 */
[----:B------:R-:W-:-:S05]  /*c0e0*/  P2R R20, PR, RZ, 0x10 ;  /* 0x00000010ff147803 */ /* 0x000fca0000000000 */
        /* <DEDUP_REMOVED lines=13> */
[----:B--2---:R-:W-:-:S05]  /*c1c0*/  @!P5 IMAD R9, R88, R192, RZ ;  /* 0x000000c05809d224 */ /* 0x004fca00078e02ff */
        /* <DEDUP_REMOVED lines=18> */
[----:B--2---:R-:W-:-:S05]  /*c2f0*/  @!P5 IMAD R9, R94, R192, RZ ;  /* 0x000000c05e09d224 */ /* 0x004fca00078e02ff */
        /* <DEDUP_REMOVED lines=137> */
[----:B------:R-:W-:-:S09]  /*cb90*/  ISETP.NE.AND P4, PT, R20, RZ, PT ;  /* 0x000000ff1400720c */ /* 0x000fd20003f85270 */
        /* <DEDUP_REMOVED lines=8> */
[----:B------:R-:W-:-:S13]  /*cc20*/  LOP3.LUT P5, RZ, R22, 0x200000, RZ, 0xc0, !PT ;  /* 0x0020000016ff7812 */ /* 0x000fda00078ac0ff */
[----:B-1----:R-:W-:-:S05]  /*cc30*/  @!P5 IMAD R3, R54, R192, RZ ;  /* 0x000000c03603d224 */ /* 0x002fca00078e02ff */
[----:B------:R-:W-:Y:S01]  /*cc40*/  @!P5 STG.E.U8 desc[UR50][R228.64+0x58], R3 ;  /* 0x00005803e400d986 */ /* 0x000fe2000c101132 */
[----:B------:R-:W-:-:S03]  /*cc50*/  ISETP.LT.OR P5, PT, R0, 0x61, !P4 ;  /* 0x000000610000780c */ /* 0x000fc600067a1670 */
[----:B------:R0:W-:Y:S10]  /*cc60*/  @!P6 STG.E.U8 desc[UR50][R16.64+0x59], R55 ;  /* 0x000059371000e986 */ /* 0x0001f4000c101132 */
[----:B--2---:R-:W-:Y:S01]  /*cc70*/  @!P5 IMAD R9, R40, R192, RZ ;  /* 0x000000c02809d224 */ /* 0x004fe200078e02ff */
[----:B0-----:R1:W5:Y:S01]  /*cc80*/  LDL.LU.64 R16, [R1] ;  /* 0x0000000001107983 */ /* 0x0013620000300a00 */
[----:B------:R-:W-:-:S03]  /*cc90*/  LOP3.LUT P6, RZ, R22, 0x20, RZ, 0xc0, !PT ;  /* 0x0000002016ff7812 */ /* 0x000fc600078cc0ff */
[----:B------:R0:W-:Y:S01]  /*cca0*/  @!P5 STG.E.U8 desc[UR50][R6.64+0x60], R9 ;  /* 0x000060090600d986 */ /* 0x0001e2000c101132 */
[----:B------:R-:W-:-:S09]  /*ccb0*/  ISETP.LT.OR P5, PT, R0, 0x62, !P4 ;  /* 0x000000620000780c */ /* 0x000fd200067a1670 */
[----:B------:R-:W-:-:S04]  /*ccc0*/  @!P6 IMAD R31, R31, R192, RZ ;  /* 0x000000c01f1fe224 */ /* 0x000fc800078e02ff */
[----:B------:R-:W-:-:S05]  /*ccd0*/  @!P5 IMAD R41, R41, R192, RZ ;  /* 0x000000c02929d224 */ /* 0x000fca00078e02ff */
[----:B------:R-:W-:Y:S01]  /*cce0*/  @!P5 STG.E.U8 desc[UR50][R6.64+0x61], R41 ;  /* 0x000061290600d986 */ /* 0x000fe2000c101132 */
[----:B------:R-:W-:-:S13]  /*ccf0*/  ISETP.LT.OR P5, PT, R0, 0x61, !P3 ;  /* 0x000000610000780c */ /* 0x000fda0005fa1670 */
[----:B------:R-:W-:-:S05]  /*cd00*/  @!P5 IMAD R13, R42, R192, RZ ;  /* 0x000000c02a0dd224 */ /* 0x000fca00078e02ff */
[----:B------:R-:W-:Y:S01]  /*cd10*/  @!P5 STG.E.U8 desc[UR50][R4.64+0x60], R13 ;  /* 0x0000600d0400d986 */ /* 0x000fe2000c101132 */
[----:B------:R-:W-:-:S13]  /*cd20*/  ISETP.LT.OR P5, PT, R0, 0x62, !P3 ;  /* 0x000000620000780c */ /* 0x000fda0005fa1670 */
[----:B------:R-:W-:-:S05]  /*cd30*/  @!P5 IMAD R43, R43, R192, RZ ;  /* 0x000000c02b2bd224 */ /* 0x000fca00078e02ff */
[----:B------:R-:W-:Y:S01]  /*cd40*/  @!P5 STG.E.U8 desc[UR50][R4.64+0x61], R43 ;  /* 0x0000612b0400d986 */ /* 0x000fe2000c101132 */
[C---:B------:R-:W-:Y:S02]  /*cd50*/  ISETP.LT.OR P5, PT, R0.reuse, 0x69, !P4 ;  /* 0x000000690000780c */ /* 0x040fe400067a1670 */
[----:B------:R-:W-:-:S11]  /*cd60*/  ISETP.LT.OR P4, PT, R0, 0x6a, !P4 ;  /* 0x0000006a0000780c */ /* 0x000fd60006781670 */
[-C--:B------:R-:W-:Y:S02]  /*cd70*/  @!P5 IMAD R3, R44, R192.reuse, RZ ;  /* 0x000000c02c03d224 */ /* 0x080fe400078e02ff */
[----:B------:R-:W-:-:S03]  /*cd80*/  @!P4 IMAD R45, R45, R192, RZ ;  /* 0x000000c02d2dc224 */ /* 0x000fc600078e02ff */
[----:B------:R2:W-:Y:S01]  /*cd90*/  @!P5 STG.E.U8 desc[UR50][R6.64+0x68], R3 ;  /* 0x000068030600d986 */ /* 0x0005e2000c101132 */
[----:B------:R-:W-:-:S03]  /*cda0*/  LOP3.LUT P5, RZ, R22, 0x40000, RZ, 0xc0, !PT ;  /* 0x0004000016ff7812 */ /* 0x000fc600078ac0ff */
[----:B------:R-:W-:Y:S01]  /*cdb0*/  @!P4 STG.E.U8 desc[UR50][R6.64+0x69], R45 ;  /* 0x0000692d0600c986 */ /* 0x000fe2000c101132 */
[C---:B------:R-:W-:Y:S02]  /*cdc0*/  ISETP.LT.OR P4, PT, R0.reuse, 0x69, !P3 ;  /* 0x000000690000780c */ /* 0x040fe40005f81670 */
[----:B------:R-:W-:-:S11]  /*cdd0*/  ISETP.LT.OR P3, PT, R0, 0x6a, !P3 ;  /* 0x0000006a0000780c */ /* 0x000fd60005f61670 */
[-C--:B0-----:R-:W-:Y:S02]  /*cde0*/  @!P4 IMAD R9, R46, R192.reuse, RZ ;  /* 0x000000c02e09c224 */ /* 0x081fe400078e02ff */
[----:B------:R-:W-:-:S03]  /*cdf0*/  @!P3 IMAD R47, R47, R192, RZ ;  /* 0x000000c02f2fb224 */ /* 0x000fc600078e02ff */
[----:B------:R-:W-:Y:S04]  /*ce00*/  @!P4 STG.E.U8 desc[UR50][R4.64+0x68], R9 ;  /* 0x000068090400c986 */ /* 0x000fe8000c101132 */
[----:B------:R0:W-:Y:S01]  /*ce10*/  @!P3 STG.E.U8 desc[UR50][R4.64+0x69], R47 ;  /* 0x0000692f0400b986 */ /* 0x0001e2000c101132 */
[----:B------:R-:W-:-:S13]  /*ce20*/  ISETP.LT.OR P3, PT, R0, 0x61, !P2 ;  /* 0x000000610000780c */ /* 0x000fda0005761670 */
[----:B--2---:R-:W-:Y:S02]  /*ce30*/  @!P3 IMAD R3, R32, R192, RZ ;  /* 0x000000c02003b224 */ /* 0x004fe400078e02ff */
[----:B0-----:R-:W-:Y:S02]  /*ce40*/  @!P3 IMAD.MOV.U32 R4, RZ, RZ, R8 ;  /* 0x000000ffff04b224 */ /* 0x001fe400078e0008 */
[----:B------:R-:W-:-:S05]  /*ce50*/  @!P3 IMAD.MOV.U32 R5, RZ, RZ, R227 ;  /* 0x000000ffff05b224 */ /* 0x000fca00078e00e3 */
[----:B------:R0:W-:Y:S01]  /*ce60*/  @!P3 STG.E.U8 desc[UR50][R4.64+0x60], R3 ;  /* 0x000060030400b986 */ /* 0x0001e2000c101132 */
[----:B------:R-:W-:-:S13]  /*ce70*/  ISETP.LT.OR P3, PT, R0, 0x62, !P2 ;  /* 0x000000620000780c */ /* 0x000fda0005761670 */
[----:B------:R-:W-:Y:S02]  /*ce80*/  @!P3 IMAD R33, R33, R192, RZ ;  /* 0x000000c02121b224 */ /* 0x000fe400078e02ff */
[----:B0-----:R-:W-:Y:S02]  /*ce90*/  @!P3 IMAD.MOV.U32 R4, RZ, RZ, R8 ;  /* 0x000000ffff04b224 */ /* 0x001fe400078e0008 */
[----:B------:R-:W-:-:S05]  /*cea0*/  @!P3 IMAD.MOV.U32 R5, RZ, RZ, R227 ;  /* 0x000000ffff05b224 */ /* 0x000fca00078e00e3 */
        /* <DEDUP_REMOVED lines=10> */
[----:B------:R-:W-:-:S03]  /*cf50*/  LOP3.LUT P4, RZ, R22, 0x100000, RZ, 0xc0, !PT ;  /* 0x0010000016ff7812 */ /* 0x000fc6000788c0ff */
[----:B------:R-:W-:Y:S01]  /*cf60*/  @!P3 STG.E.U8 desc[UR50][R12.64+0x61], R35 ;  /* 0x000061230c00b986 */ /* 0x000fe2000c101132 */
[C---:B------:R-:W-:Y:S02]  /*cf70*/  ISETP.LT.OR P3, PT, R0.reuse, 0x69, !P2 ;  /* 0x000000690000780c */ /* 0x040fe40005761670 */
[----:B------:R-:W-:-:S07]  /*cf80*/  ISETP.LT.OR P2, PT, R0, 0x6a, !P2 ;  /* 0x0000006a0000780c */ /* 0x000fce0005741670 */
[----:B------:R-:W-:-:S04]  /*cf90*/  @!P4 IMAD R27, R27, R192, RZ ;  /* 0x000000c01b1bc224 */ /* 0x000fc800078e02ff */
[-C--:B------:R-:W-:Y:S02]  /*cfa0*/  @!P3 IMAD R3, R36, R192.reuse, RZ ;  /* 0x000000c02403b224 */ /* 0x080fe400078e02ff */
[----:B0-----:R-:W-:Y:S02]  /*cfb0*/  @!P3 IMAD.MOV.U32 R4, RZ, RZ, R8 ;  /* 0x000000ffff04b224 */ /* 0x001fe400078e0008 */
[----:B------:R-:W-:Y:S02]  /*cfc0*/  @!P3 IMAD.MOV.U32 R5, RZ, RZ, R227 ;  /* 0x000000ffff05b224 */ /* 0x000fe400078e00e3 */
[----:B------:R-:W-:-:S03]  /*cfd0*/  @!P2 IMAD R37, R37, R192, RZ ;  /* 0x000000c02525a224 */ /* 0x000fc600078e02ff */
[----:B------:R0:W-:Y:S02]  /*cfe0*/  @!P3 STG.E.U8 desc[UR50][R4.64+0x68], R3 ;  /* 0x000068030400b986 */ /* 0x0001e4000c101132 */
[----:B0-----:R-:W-:Y:S02]  /*cff0*/  @!P2 IMAD.MOV.U32 R4, RZ, RZ, R8 ;  /* 0x000000ffff04a224 */ /* 0x001fe400078e0008 */
[----:B------:R-:W-:-:S05]  /*d000*/  @!P2 IMAD.MOV.U32 R5, RZ, RZ, R227 ;  /* 0x000000ffff05a224 */ /* 0x000fca00078e00e3 */
[----:B------:R0:W-:Y:S01]  /*d010*/  @!P2 STG.E.U8 desc[UR50][R4.64+0x69], R37 ;  /* 0x000069250400a986 */ /* 0x0001e2000c101132 */
[C---:B------:R-:W-:Y:S02]  /*d020*/  ISETP.LT.OR P2, PT, R0.reuse, 0x69, !P0 ;  /* 0x000000690000780c */ /* 0x040fe40004741670 */
[----:B------:R-:W-:-:S11]  /*d030*/  ISETP.LT.OR P0, PT, R0, 0x6a, !P0 ;  /* 0x0000006a0000780c */ /* 0x000fd60004701670 */
[----:B------:R-:W-:Y:S01]  /*d040*/  @!P2 IADD3 R6, P3, R8, UR41, RZ ;  /* 0x000000290806ac10 */ /* 0x000fe2000ff7e0ff */
[-C--:B------:R-:W-:Y:S02]  /*d050*/  @!P2 IMAD R13, R38, R192.reuse, RZ ;  /* 0x000000c0260da224 */ /* 0x080fe400078e02ff */
[----:B------:R-:W-:Y:S01]  /*d060*/  @!P0 IMAD R39, R39, R192, RZ ;  /* 0x000000c027278224 */ /* 0x000fe200078e02ff */
[----:B------:R-:W-:Y:S02]  /*d070*/  @!P2 IADD3.X R7, R227, UR40, RZ, P3, !PT ;  /* 0x00000028e307ac10 */ /* 0x000fe40009ffe4ff */
[----:B------:R-:W-:-:S03]  /*d080*/  LOP3.LUT P3, RZ, R22, 0x1000000, RZ, 0xc0, !PT ;  /* 0x0100000016ff7812 */ /* 0x000fc6000786c0ff */
[----:B------:R2:W-:Y:S01]  /*d090*/  @!P2 STG.E.U8 desc[UR50][R6.64+0x68], R13 ;  /* 0x0000680d0600a986 */ /* 0x0005e2000c101132 */
[----:B------:R-:W-:-:S04]  /*d0a0*/  @!P0 IADD3 R8, P2, R8, UR41, RZ ;  /* 0x0000002908088c10 */ /* 0x000fc8000ff5e0ff */
[----:B------:R-:W-:Y:S02]  /*d0b0*/  @!P0 IADD3.X R9, R227, UR40, RZ, P2, !PT ;  /* 0x00000028e3098c10 */ /* 0x000fe400097fe4ff */
[----:B------:R-:W-:-:S03]  /*d0c0*/  ISETP.LT.OR P2, PT, R0, 0x61, !P1 ;  /* 0x000000610000780c */ /* 0x000fc60004f41670 */
[----:B------:R1:W-:Y:S01]  /*d0d0*/  @!P0 STG.E.U8 desc[UR50][R8.64+0x69], R39 ;  /* 0x0000692708008986 */ /* 0x0003e2000c101132 */
[----:B------:R-:W-:Y:S01]  /*d0e0*/  ISETP.LT.OR P0, PT, R0, 0x62, !P1 ;  /* 0x000000620000780c */ /* 0x000fe20004f01670 */
[-C--:B0-----:R-:W-:Y:S02]  /*d0f0*/  @!P3 IMAD R5, R26, R192.reuse, RZ ;  /* 0x000000c01a05b224 */ /* 0x081fe400078e02ff */
[----:B--2---:R-:W-:-:S06]  /*d100*/  @!P5 IMAD R13, R30, R192, RZ ;  /* 0x000000c01e0dd224 */ /* 0x004fcc00078e02ff */
[----:B------:R-:W-:-:S04]  /*d110*/  @!P2 IMAD R3, R24, R192, RZ ;  /* 0x000000c01803a224 */ /* 0x000fc800078e02ff */
[-C--:B------:R-:W-:Y:S01]  /*d120*/  @!P0 IMAD R25, R25, R192.reuse, RZ ;  /* 0x000000c019198224 */ /* 0x080fe200078e02ff */
[----:B------:R1:W-:Y:S01]  /*d130*/  @!P2 STG.E.U8 desc[UR50][R10.64+0x60], R3 ;  /* 0x000060030a00a986 */ /* 0x0003e2000c101132 */
[C---:B------:R-:W-:Y:S02]  /*d140*/  ISETP.LT.OR P2, PT, R0.reuse, 0x69, !P1 ;  /* 0x000000690000780c */ /* 0x040fe40004f41670 */
[----:B------:R-:W-:Y:S01]  /*d150*/  ISETP.LT.OR P1, PT, R0, 0x6a, !P1 ;  /* 0x0000006a0000780c */ /* 0x000fe20004f21670 */
[----:B------:R1:W-:Y:S04]  /*d160*/  @!P0 STG.E.U8 desc[UR50][R10.64+0x61], R25 ;  /* 0x000061190a008986 */ /* 0x0003e8000c101132 */
[----:B------:R1:W-:Y:S04]  /*d170*/  @!P3 STG.E.U8 desc[UR50][R186.64+0x60], R5 ;  /* 0x00006005ba00b986 */ /* 0x0003e8000c101132 */
[----:B------:R1:W-:Y:S02]  /*d180*/  @!P4 STG.E.U8 desc[UR50][R184.64+0x61], R27 ;  /* 0x0000611bb800c986 */ /* 0x0003e4000c101132 */
[----:B------:R-:W-:-:S02]  /*d190*/  @!P2 IMAD R7, R28, R192, RZ ;  /* 0x000000c01c07a224 */ /* 0x000fc400078e02ff */
[----:B------:R-:W-:-:S03]  /*d1a0*/  @!P1 IMAD R29, R29, R192, RZ ;  /* 0x000000c01d1d9224 */ /* 0x000fc600078e02ff */
[----:B------:R1:W-:Y:S04]  /*d1b0*/  @!P2 STG.E.U8 desc[UR50][R10.64+0x68], R7 ;  /* 0x000068070a00a986 */ /* 0x0003e8000c101132 */
[----:B------:R1:W-:Y:S04]  /*d1c0*/  @!P1 STG.E.U8 desc[UR50][R10.64+0x69], R29 ;  /* 0x0000691d0a009986 */ /* 0x0003e8000c101132 */
[----:B------:R1:W-:Y:S04]  /*d1d0*/  @!P5 STG.E.U8 desc[UR50][R176.64+0x68], R13 ;  /* 0x0000680db000d986 */ /* 0x0003e8000c101132 */
[----:B------:R1:W-:Y:S02]  /*d1e0*/  @!P6 STG.E.U8 desc[UR50][R178.64+0x69], R31 ;  /* 0x0000691fb200e986 */ /* 0x0003e4000c101132 */
.L_x_64:
[----:B------:R-:W-:Y:S05]  /*d1f0*/  BSYNC B0 ;  /* 0x0000000000007941 */ /* 0x000fea0003800000 */
.L_x_34:
[----:B------:R-:W-:Y:S01]  /*d200*/  ULDC UR4, c[0x0][0xc] ;  /* 0x0000030000047ab9 */ /* 0x000fe20000000800 */
[----:B------:R-:W-:Y:S01]  /*d210*/  ULDC UR5, c[0x0][0x10] ;  /* 0x0000040000057ab9 */ /* 0x000fe20000000800 */
[----:B-1----:R-:W1:Y:S01]  /*d220*/  LDC R3, c[0x0][0x14] ;  /* 0x00000500ff037b82 */ /* 0x002e620000000800 */
[----:B------:R-:W-:Y:S01]  /*d230*/  UIMAD.WIDE.U32 UR4, UR4, UR5, URZ ;  /* 0x00000005040472a5 */ /* 0x000fe2000f8e003f */
[----:B------:R-:W-:Y:S01]  /*d240*/  PRMT R0, RZ, 0x7610, R0 ;  /* 0x00007610ff007816 */ /* 0x000fe20000000000 */
[----:B------:R-:W-:Y:S01]  /*d250*/  UMOV UR48, 0xffffffff ;  /* 0xffffffff00307882 */ /* 0x000fe20000000000 */
[----:B------:R-:W-:-:S03]  /*d260*/  UMOV UR47, 0xffffffff ;  /* 0xffffffff002f7882 */ /* 0x000fc60000000000 */
[----:B-1---5:R-:W-:-:S04]  /*d270*/  IMAD.WIDE.U32 R16, R3, UR4, R16 ;  /* 0x0000000403107c25 */ /* 0x022fc8000f8e0010 */
[----:B------:R-:W-:Y:S01]  /*d280*/  IMAD R3, R3, UR5, RZ ;  /* 0x0000000503037c24 */ /* 0x000fe2000f8e02ff */
[----:B------:R-:W-:Y:S02]  /*d290*/  ULDC.64 UR4, c[0x0][0x650] ;  /* 0x0001940000047ab9 */ /* 0x000fe40000000a00 */
[----:B------:R-:W-:Y:S01]  /*d2a0*/  ISETP.GE.U32.AND P0, PT, R16, UR4, PT ;  /* 0x0000000410007c0c */ /* 0x000fe2000bf06070 */
[----:B------:R-:W-:-:S05]  /*d2b0*/  IMAD.IADD R17, R17, 0x1, R3 ;  /* 0x0000000111117824 */ /* 0x000fca00078e0203 */
[----:B------:R-:W-:-:S13]  /*d2c0*/  ISETP.GE.U32.AND.EX P0, PT, R17, UR5, PT, P0 ;  /* 0x0000000511007c0c */ /* 0x000fda000bf06100 */
[----:B------:R-:W-:Y:S05]  /*d2d0*/  @P0 BRA `(.L_x_65) ;  /* 0x0000000400800947 */ /* 0x000fea0003800000 */
[----:B------:R-:W1:Y:S01]  /*d2e0*/  S2UR UR6, SR_CTAID.X ;  /* 0x00000000000679c3 */ /* 0x000e620000002500 */
[----:B------:R-:W-:Y:S01]  /*d2f0*/  ULDC.64 UR4, c[0x0][0x628] ;  /* 0x00018a0000047ab9 */ /* 0x000fe20000000a00 */
[----:B------:R-:W-:Y:S01]  /*d300*/  ULDC UR7, c[0x0][0x150] ;  /* 0x0000540000077ab9 */ /* 0x000fe20000000800 */
[----:B------:R-:W-:Y:S01]  /*d310*/  ISETP.NE.U32.AND P0, PT, RZ, UR4, PT ;  /* 0x00000004ff007c0c */ /* 0x000fe2000bf05070 */
[----:B------:R-:W-:Y:S01]  /*d320*/  ULDC UR15, c[0x0][0x630] ;  /* 0x00018c00000f7ab9 */ /* 0x000fe20000000800 */
[C---:B------:R-:W-:Y:S01]  /*d330*/  R2UR UR16, R16.reuse ;  /* 0x00000000101072ca */ /* 0x040fe200000e0000 */
[----:B------:R-:W-:Y:S01]  /*d340*/  ULDC UR19, c[0x0][0x154] ;  /* 0x0000550000137ab9 */ /* 0x000fe20000000800 */
[----:B------:R-:W-:Y:S01]  /*d350*/  ISETP.NE.AND.EX P0, PT, RZ, UR5, PT, P0 ;  /* 0x00000005ff007c0c */ /* 0x000fe2000bf05300 */
[----:B------:R-:W2:Y:S01]  /*d360*/  S2UR UR18, SR_CTAID.Y ;  /* 0x00000000001279c3 */ /* 0x000ea20000002600 */
[----:B------:R-:W-:Y:S02]  /*d370*/  R2UR UR17, R17 ;  /* 0x00000000111172ca */ /* 0x000fe400000e0000 */
[----:B------:R-:W-:-:S02]  /*d380*/  R2UR UR12, R16 ;  /* 0x00000000100c72ca */ /* 0x000fc400000e0000 */
[----:B------:R-:W-:Y:S02]  /*d390*/  R2UR UR13, R17 ;  /* 0x00000000110d72ca */ /* 0x000fe400000e0000 */
[----:B-1----:R-:W-:-:S05]  /*d3a0*/  I2FP.F32.U32 R0, UR6 ;  /* 0x0000000600007c45 */ /* 0x002fca0008201000 */
[----:B------:R-:W-:-:S04]  /*d3b0*/  FMUL R0, R0, UR7 ;  /* 0x0000000700007c20 */ /* 0x000fc80008400000 */
[----:B------:R1:W3:Y:S01]  /*d3c0*/  F2I.U32.TRUNC.NTZ R3, R0 ;  /* 0x0000000000037305 */ /* 0x0002e2000020f000 */
[----:B--2---:R-:W-:Y:S05]  /*d3d0*/  @!P0 BRA `(.L_x_66) ;  /* 0x0000000000308947 */ /* 0x004fea0003800000 */
        /* <DEDUP_REMOVED lines=12> */
.L_x_66:
[----:B------:R-:W-:Y:S01]  /*d4a0*/  USHF.R.U64 UR47, UR12, UR15, UR13 ;  /* 0x0000000f0c2f7299 */ /* 0x000fe2000800120d */
[----:B-1----:R-:W-:Y:S01]  /*d4b0*/  I2FP.F32.U32 R0, UR18 ;  /* 0x0000001200007c45 */ /* 0x002fe20008201000 */
[----:B------:R-:W-:Y:S02]  /*d4c0*/  USHF.R.U32.HI UR4, URZ, UR15, UR13 ;  /* 0x0000000f3f047299 */ /* 0x000fe4000801160d */
[----:B------:R-:W-:Y:S02]  /*d4d0*/  UIADD3 UR10, UP0, URZ, -UR47, URZ ;  /* 0x8000002f3f0a7290 */ /* 0x000fe4000ff1e03f */
[----:B------:R-:W-:Y:S01]  /*d4e0*/  FMUL R0, R0, UR19 ;  /* 0x0000001300007c20 */ /* 0x000fe20008400000 */
[----:B------:R-:W-:Y:S01]  /*d4f0*/  ULDC.64 UR12, c[0x0][0x620] ;  /* 0x00018800000c7ab9 */ /* 0x000fe20000000a00 */
[----:B------:R-:W-:Y:S01]  /*d500*/  UIADD3.X UR4, URZ, ~UR4, URZ, UP0, !UPT ;  /* 0x800000043f047290 */ /* 0x000fe200087fe43f */
[----:B------:R-:W-:Y:S01]  /*d510*/  UMOV UR8, UR16 ;  /* 0x0000001000087c82 */ /* 0x000fe20008000000 */
[----:B------:R-:W-:-:S02]  /*d520*/  UMOV UR9, UR17 ;  /* 0x0000001100097c82 */ /* 0x000fc40008000000 */
[----:B------:R-:W1:Y:S01]  /*d530*/  F2I.U32.TRUNC.NTZ R0, R0 ;  /* 0x0000000000007305 */ /* 0x000e62000020f000 */
[----:B------:R-:W-:Y:S02]  /*d540*/  UIMAD UR4, UR4, UR12, URZ ;  /* 0x0000000c040472a4 */ /* 0x000fe4000f8e023f */
[----:B------:R-:W-:Y:S01]  /*d550*/  UIMAD.WIDE.U32 UR8, UR10, UR12, UR8 ;  /* 0x0000000c0a0872a5 */ /* 0x000fe2000f8e0008 */
[----:B---3--:R-:W-:Y:S01]  /*d560*/  R2UR UR12, R3 ;  /* 0x00000000030c72ca */ /* 0x008fe200000e0000 */
[----:B------:R-:W-:Y:S01]  /*d570*/  UIMAD UR10, UR10, UR13, UR4 ;  /* 0x0000000d0a0a72a4 */ /* 0x000fe2000f8e0204 */
[----:B------:R-:W-:Y:S01]  /*d580*/  ULDC UR11, c[0x0][0x618] ;  /* 0x00018600000b7ab9 */ /* 0x000fe20000000800 */
[----:B------:R-:W-:Y:S02]  /*d590*/  ULDC UR21, c[0x0][0x658] ;  /* 0x0001960000157ab9 */ /* 0x000fe40000000800 */
[----:B------:R-:W-:Y:S01]  /*d5a0*/  UIADD3 UR10, UR9, UR10, URZ ;  /* 0x0000000a090a7290 */ /* 0x000fe2000fffe03f */
[----:B------:R-:W-:Y:S01]  /*d5b0*/  UMOV UR16, 0xffffffff ;  /* 0xffffffff00107882 */ /* 0x000fe20000000000 */
[----:B------:R-:W-:Y:S01]  /*d5c0*/  ULDC.64 UR4, c[0x0][0x640] ;  /* 0x0001900000047ab9 */ /* 0x000fe20000000a00 */
[----:B------:R-:W-:Y:S01]  /*d5d0*/  USHF.L.U32 UR17, UR16, UR21, URZ ;  /* 0x0000001510117299 */ /* 0x000fe2000800063f */
[----:B------:R-:W-:Y:S01]  /*d5e0*/  ISETP.NE.U32.AND P0, PT, RZ, UR4, PT ;  /* 0x00000004ff007c0c */ /* 0x000fe2000bf05070 */
[----:B------:R-:W-:Y:S01]  /*d5f0*/  USHF.R.U64 UR8, UR8, UR11, UR10 ;  /* 0x0000000b08087299 */ /* 0x000fe2000800120a */
[----:B-1----:R-:W-:Y:S01]  /*d600*/  R2UR UR14, R0 ;  /* 0x00000000000e72ca */ /* 0x002fe200000e0000 */
[----:B------:R-:W-:Y:S01]  /*d610*/  USHF.R.U32.HI UR10, URZ, UR11, UR10 ;  /* 0x0000000b3f0a7299 */ /* 0x000fe2000801160a */
[----:B------:R-:W-:Y:S01]  /*d620*/  ISETP.NE.AND.EX P0, PT, RZ, UR5, PT, P0 ;  /* 0x00000005ff007c0c */ /* 0x000fe2000bf05300 */
[----:B------:R-:W-:Y:S01]  /*d630*/  ULDC UR15, c[0x0][0x608] ;  /* 0x00018200000f7ab9 */ /* 0x000fe20000000800 */
[----:B------:R-:W-:-:S02]  /*d640*/  ULOP3.LUT UR22, URZ, UR17, URZ, 0x33, !UPT ;  /* 0x000000113f167292 */ /* 0x000fc4000f8e333f */
[----:B------:R-:W-:Y:S02]  /*d650*/  USHF.R.U64 UR17, UR8, UR15, UR10 ;  /* 0x0000000f08117299 */ /* 0x000fe4000800120a */
[----:B------:R-:W-:Y:S01]  /*d660*/  USHF.R.U32.HI UR10, URZ, UR15, UR10 ;  /* 0x0000000f3f0a7299 */ /* 0x000fe2000801160a */
[----:B------:R-:W-:Y:S01]  /*d670*/  UMOV UR19, 0x1 ;  /* 0x0000000100137882 */ /* 0x000fe20000000000 */
[----:B------:R-:W-:Y:S02]  /*d680*/  UIADD3 UR12, -UR12, URZ, URZ ;  /* 0x0000003f0c0c7290 */ /* 0x000fe4000fffe13f */
[----:B------:R-:W-:Y:S02]  /*d690*/  USHF.L.U32 UR16, UR19, UR21, URZ ;  /* 0x0000001513107299 */ /* 0x000fe4000800063f */
[----:B------:R-:W-:Y:S01]  /*d6a0*/  USHF.R.U64 UR19, UR17, UR21, UR10 ;  /* 0x0000001511137299 */ /* 0x000fe2000800120a */
[----:B------:R-:W-:Y:S01]  /*d6b0*/  ULDC UR13, c[0x0][0x144] ;  /* 0x00005100000d7ab9 */ /* 0x000fe20000000800 */
[----:B------:R-:W-:Y:S01]  /*d6c0*/  ULDC UR7, c[0x0][0x600] ;  /* 0x0001800000077ab9 */ /* 0x000fe20000000800 */
[----:B------:R-:W-:-:S02]  /*d6d0*/  UIADD3 UR20, -UR14, URZ, URZ ;  /* 0x0000003f0e147290 */ /* 0x000fc4000fffe13f */
[----:B------:R-:W-:Y:S02]  /*d6e0*/  USHF.R.U32.HI UR15, URZ, UR21, UR10 ;  /* 0x000000153f0f7299 */ /* 0x000fe4000801160a */
[----:B------:R-:W-:Y:S02]  /*d6f0*/  UIADD3 UR9, UR7, -0x1, URZ ;  /* 0xffffffff07097890 */ /* 0x000fe4000fffe03f */
[----:B------:R-:W-:Y:S01]  /*d700*/  UIMAD UR49, UR13, UR12, UR6 ;  /* 0x0000000c0d3172a4 */ /* 0x000fe2000f8e0206 */
[----:B------:R-:W-:Y:S01]  /*d710*/  ULDC UR24, c[0x0][0x148] ;  /* 0x0000520000187ab9 */ /* 0x000fe20000000800 */
[----:B------:R-:W-:Y:S01]  /*d720*/  ULDC UR21, c[0x0][0x648] ;  /* 0x0001920000157ab9 */ /* 0x000fe20000000800 */
[----:B------:R-:W-:Y:S01]  /*d730*/  ULDC UR23, c[0x0][0x638] ;  /* 0x00018e0000177ab9 */ /* 0x000fe20000000800 */
        /* <DEDUP_REMOVED lines=12> */
.L_x_67:
[----:B------:R-:W-:Y:S01]  /*d800*/  UISETP.NE.AND UP0, UPT, UR37, URZ, UPT ;  /* 0x0000003f2500728c */ /* 0x000fe2000bf05270 */
[----:B------:R-:W-:Y:S01]  /*d810*/  IMAD.MOV.U32 R0, RZ, RZ, 0x1 ;  /* 0x00000001ff007424 */ /* 0x000fe200078e00ff */
[----:B------:R-:W-:Y:S02]  /*d820*/  USHF.R.U64 UR4, UR14, UR21, UR15 ;  /* 0x000000150e047299 */ /* 0x000fe4000800120f */
[----:B------:R-:W-:Y:S02]  /*d830*/  ULOP3.LUT UR17, UR17, UR22, URZ, 0xc0, !UPT ;  /* 0x0000001611117292 */ /* 0x000fe4000f8ec03f */
[----:B------:R-:W-:Y:S02]  /*d840*/  UIADD3 UR5, -UR4, URZ, URZ ;  /* 0x0000003f04057290 */ /* 0x000fe4000fffe13f */
[----:B------:R-:W-:Y:S02]  /*d850*/  UIMAD UR16, UR16, UR4, UR17 ;  /* 0x00000004101072a4 */ /* 0x000fe4000f8e0211 */
[----:B------:R-:W-:-:S02]  /*d860*/  ULOP3.LUT UR9, UR8, UR9, URZ, 0xc0, !UPT ;  /* 0x0000000908097292 */ /* 0x000fc4000f8ec03f */
[----:B------:R-:W-:Y:S02]  /*d870*/  @UP0 UIMAD UR49, UR24, UR20, UR18 ;  /* 0x00000014183102a4 */ /* 0x000fe4000f8e0212 */
[----:B------:R-:W-:-:S03]  /*d880*/  UIMAD UR4, UR5, UR23, UR19 ;  /* 0x00000017050472a4 */ /* 0x000fc6000f8e0213 */
[----:B------:R-:W-:Y:S01]  /*d890*/  ULDC UR5, c[0x0][0x610] ;  /* 0x0001840000057ab9 */ /* 0x000fe20000000800 */
[----:B------:R-:W-:Y:S02]  /*d8a0*/  UIMAD UR4, UR4, UR7, UR9 ;  /* 0x00000007040472a4 */ /* 0x000fe4000f8e0209 */
[----:B------:R-:W-:-:S04]  /*d8b0*/  UIMAD UR49, UR16, UR5, UR49 ;  /* 0x00000005103172a4 */ /* 0x000fc8000f8e0231 */
[----:B------:R-:W-:Y:S02]  /*d8c0*/  USEL UR48, UR4, UR49, !UP0 ;  /* 0x0000003104307287 */ /* 0x000fe4000c000000 */
[----:B------:R-:W-:-:S12]  /*d8d0*/  USEL UR49, UR49, UR4, !UP0 ;  /* 0x0000000431317287 */ /* 0x000fd8000c000000 */
.L_x_65:
[----:B------:R-:W-:-:S13]  /*d8e0*/  LOP3.LUT P0, RZ, R0, 0xff, RZ, 0xc0, !PT ;  /* 0x000000ff00ff7812 */ /* 0x000fda000780c0ff */
[----:B------:R-:W-:Y:S05]  /*d8f0*/  @P0 BRA `(.L_x_68) ;  /* 0xffffff3800d40947 */ /* 0x000fea000383ffff */
[----:B------:R-:W-:Y:S05]  /*d900*/  EXIT ;  /* 0x000000000000794d */ /* 0x000fea0003800000 */
.L_x_7:
[----:B------:R-:W-:Y:S01]  /*d910*/  ULDC.64 UR4, c[0x0][0x650] ;  /* 0x0001940000047ab9 */ /* 0x000fe20000000a00 */
[----:B------:R-:W-:Y:S01]  /*d920*/  PRMT R0, RZ, 0x7610, R0 ;  /* 0x00007610ff007816 */ /* 0x000fe20000000000 */
[----:B------:R-:W-:Y:S01]  /*d930*/  IMAD.MOV.U32 R4, RZ, RZ, -0x1 ;  /* 0xffffffffff047424 */ /* 0x000fe200078e00ff */
[----:B------:R-:W-:Y:S01]  /*d940*/  ISETP.GE.U32.AND P0, PT, R16, UR4, PT ;  /* 0x0000000410007c0c */ /* 0x000fe2000bf06070 */
[----:B------:R-:W-:Y:S02]  /*d950*/  IMAD.MOV.U32 R6, RZ, RZ, -0x1 ;  /* 0xffffffffff067424 */ /* 0x000fe400078e00ff */
[----:B------:R-:W-:Y:S01]  /*d960*/  IMAD.MOV.U32 R8, RZ, RZ, -0x1 ;  /* 0xffffffffff087424 */ /* 0x000fe200078e00ff */
        /* <DEDUP_REMOVED lines=22> */
.L_x_70:
[----:B------:R-:W-:Y:S01]  /*dad0*/  USHF.R.U64 UR4, UR14, UR19, UR15 ;  /* 0x000000130e047299 */ /* 0x000fe2000800120f */
[----:B------:R-:W-:Y:S01]  /*dae0*/  R2UR UR7, R17 ;  /* 0x00000000110772ca */ /* 0x000fe200000e0000 */
[----:B------:R-:W-:Y:S02]  /*daf0*/  USHF.R.U32.HI UR5, URZ, UR19, UR15 ;  /* 0x000000133f057299 */ /* 0x000fe4000801160f */
[----:B------:R-:W-:Y:S01]  /*db00*/  UIADD3 UR13, UP0, URZ, -UR4, URZ ;  /* 0x800000043f0d7290 */ /* 0x000fe2000ff1e03f */
[----:B------:R-:W-:Y:S01]  /*db10*/  ULDC.64 UR14, c[0x0][0x620] ;  /* 0x00018800000e7ab9 */ /* 0x000fe20000000a00 */
[----:B------:R-:W-:Y:S02]  /*db20*/  UMOV UR6, UR20 ;  /* 0x0000001400067c82 */ /* 0x000fe40008000000 */
[----:B------:R-:W-:Y:S02]  /*db30*/  UIADD3.X UR5, URZ, ~UR5, URZ, UP0, !UPT ;  /* 0x800000053f057290 */ /* 0x000fe400087fe43f */
[----:B------:R-:W-:-:S02]  /*db40*/  UISETP.NE.AND UP1, UPT, UR37, URZ, UPT ;  /* 0x0000003f2500728c */ /* 0x000fc4000bf25270 */
[----:B------:R-:W-:Y:S02]  /*db50*/  UIMAD UR5, UR5, UR14, URZ ;  /* 0x0000000e050572a4 */ /* 0x000fe4000f8e023f */
[----:B------:R-:W-:Y:S02]  /*db60*/  UIMAD.WIDE.U32 UR6, UR13, UR14, UR6 ;  /* 0x0000000e0d0672a5 */ /* 0x000fe4000f8e0006 */
[----:B------:R-:W-:Y:S01]  /*db70*/  UIMAD UR5, UR13, UR15, UR5 ;  /* 0x0000000f0d0572a4 */ /* 0x000fe2000f8e0205 */
[----:B------:R-:W-:Y:S02]  /*db80*/  ULDC UR14, c[0x0][0x608] ;  /* 0x00018200000e7ab9 */ /* 0x000fe40000000800 */
[----:B------:R-:W-:Y:S01]  /*db90*/  ULDC UR13, c[0x0][0x618] ;  /* 0x00018600000d7ab9 */ /* 0x000fe20000000800 */
[----:B------:R-:W-:Y:S01]  /*dba0*/  UIADD3 UR5, UR7, UR5, URZ ;  /* 0x0000000507057290 */ /* 0x000fe2000fffe03f */
[----:B------:R-:W-:Y:S01]  /*dbb0*/  ULDC UR22, c[0x0][0x658] ;  /* 0x0001960000167ab9 */ /* 0x000fe20000000800 */
[----:B------:R-:W-:-:S02]  /*dbc0*/  @UP1 UIMAD UR8, UR11, UR12, UR10 ;  /* 0x0000000c0b0812a4 */ /* 0x000fc4000f8e020a */
[----:B------:R-:W-:Y:S02]  /*dbd0*/  USHF.R.U64 UR17, UR6, UR13, UR5 ;  /* 0x0000000d06117299 */ /* 0x000fe40008001205 */
[----:B------:R-:W-:Y:S01]  /*dbe0*/  USHF.R.U32.HI UR5, URZ, UR13, UR5 ;  /* 0x0000000d3f057299 */ /* 0x000fe20008011605 */
[----:B------:R-:W-:Y:S01]  /*dbf0*/  ULDC.64 UR6, c[0x0][0x640] ;  /* 0x0001900000067ab9 */ /* 0x000fe20000000a00 */
[----:B------:R-:W-:Y:S01]  /*dc00*/  UMOV UR10, 0xffffffff ;  /* 0xffffffff000a7882 */ /* 0x000fe20000000000 */
[----:B------:R-:W-:Y:S01]  /*dc10*/  ISETP.NE.U32.AND P0, PT, RZ, UR6, PT ;  /* 0x00000006ff007c0c */ /* 0x000fe2000bf05070 */
[----:B------:R-:W-:Y:S02]  /*dc20*/  USHF.R.U64 UR18, UR17, UR14, UR5 ;  /* 0x0000000e11127299 */ /* 0x000fe40008001205 */
[----:B------:R-:W-:Y:S01]  /*dc30*/  USHF.R.U32.HI UR5, URZ, UR14, UR5 ;  /* 0x0000000e3f057299 */ /* 0x000fe20008011605 */
[----:B------:R-:W-:Y:S01]  /*dc40*/  ISETP.NE.AND.EX P0, PT, RZ, UR7, PT, P0 ;  /* 0x00000007ff007c0c */ /* 0x000fe2000bf05300 */
[----:B------:R-:W-:-:S02]  /*dc50*/  USHF.L.U32 UR11, UR10, UR22, URZ ;  /* 0x000000160a0b7299 */ /* 0x000fc4000800063f */
[----:B------:R-:W-:Y:S01]  /*dc60*/  USHF.R.U64 UR19, UR18, UR22, UR5 ;  /* 0x0000001612137299 */ /* 0x000fe20008001205 */
[----:B------:R-:W-:Y:S01]  /*dc70*/  ULDC UR20, c[0x0][0x600] ;  /* 0x0001800000147ab9 */ /* 0x000fe20000000800 */
[----:B------:R-:W-:Y:S02]  /*dc80*/  USHF.R.U32.HI UR10, URZ, UR22, UR5 ;  /* 0x000000163f0a7299 */ /* 0x000fe40008011605 */
[----:B------:R-:W-:Y:S02]  /*dc90*/  UIADD3 UR21, UR20, -0x1, URZ ;  /* 0xffffffff14157890 */ /* 0x000fe4000fffe03f */
[----:B------:R-:W-:Y:S01]  /*dca0*/  ULOP3.LUT UR26, URZ, UR11, URZ, 0x33, !UPT ;  /* 0x0000000b3f1a7292 */ /* 0x000fe2000f8e333f */
        /* <DEDUP_REMOVED lines=17> */
.L_x_71:
[----:B------:R-:W-:Y:S01]  /*ddc0*/  USHF.R.U64 UR6, UR5, UR23, UR10 ;  /* 0x0000001705067299 */ /* 0x000fe2000800120a */
[----:B------:R-:W-:Y:S01]  /*ddd0*/  IMAD.MOV.U32 R0, RZ, RZ, 0x1 ;  /* 0x00000001ff007424 */ /* 0x000fe200078e00ff */
[----:B------:R-:W-:Y:S01]  /*dde0*/  USHF.L.U32 UR25, UR25, UR22, URZ ;  /* 0x0000001619197299 */ /* 0x000fe2000800063f */
[----:B------:R-:W-:Y:S01]  /*ddf0*/  IMAD.U32 R8, RZ, RZ, UR4 ;  /* 0x00000004ff087e24 */ /* 0x000fe2000f8e00ff */
[----:B------:R-:W-:Y:S02]  /*de00*/  ULOP3.LUT UR5, UR18, UR26, URZ, 0xc0, !UPT ;  /* 0x0000001a12057292 */ /* 0x000fe4000f8ec03f */
[----:B------:R-:W-:Y:S02]  /*de10*/  UIADD3 UR7, -UR6, URZ, URZ ;  /* 0x0000003f06077290 */ /* 0x000fe4000fffe13f */
[----:B------:R-:W-:Y:S02]  /*de20*/  UIMAD UR6, UR25, UR6, UR5 ;  /* 0x00000006190672a4 */ /* 0x000fe4000f8e0205 */
[----:B------:R-:W-:-:S02]  /*de30*/  ULOP3.LUT UR17, UR17, UR21, URZ, 0xc0, !UPT ;  /* 0x0000001511117292 */ /* 0x000fc4000f8ec03f */
[----:B------:R-:W-:Y:S02]  /*de40*/  UIMAD UR5, UR7, UR24, UR19 ;  /* 0x00000018070572a4 */ /* 0x000fe4000f8e0213 */
[----:B------:R-:W-:Y:S01]  /*de50*/  UISETP.NE.AND UP0, UPT, UR37, URZ, UPT ;  /* 0x0000003f2500728c */ /* 0x000fe2000bf05270 */
[----:B------:R-:W-:Y:S01]  /*de60*/  ULDC UR7, c[0x0][0x610] ;  /* 0x0001840000077ab9 */ /* 0x000fe20000000800 */
[----:B------:R-:W-:Y:S02]  /*de70*/  UIMAD UR5, UR5, UR20, UR17 ;  /* 0x00000014050572a4 */ /* 0x000fe4000f8e0211 */
[----:B------:R-:W-:-:S04]  /*de80*/  UIMAD UR8, UR6, UR7, UR8 ;  /* 0x00000007060872a4 */ /* 0x000fc8000f8e0208 */
[----:B------:R-:W-:Y:S02]  /*de90*/  USEL UR6, UR5, UR8, !UP0 ;  /* 0x0000000805067287 */ /* 0x000fe4000c000000 */
[----:B------:R-:W-:-:S04]  /*dea0*/  USEL UR8, UR8, UR5, !UP0 ;  /* 0x0000000508087287 */ /* 0x000fc8000c000000 */
[----:B------:R-:W-:Y:S02]  /*deb0*/  IMAD.U32 R6, RZ, RZ, UR6 ;  /* 0x00000006ff067e24 */ /* 0x000fe4000f8e00ff */
[----:B------:R-:W-:-:S07]  /*dec0*/  IMAD.U32 R4, RZ, RZ, UR8 ;  /* 0x00000008ff047e24 */ /* 0x000fce000f8e00ff */
.L_x_69:
[----:B------:R-:W-:-:S08]  /*ded0*/  NOP ;  /* 0x0000000000007918 */ /* 0x000fd00000000000 */
[----:B------:R-:W0:-:S00]  /*dee0*/  USETMAXREG.DEALLOC.CTAPOOL 0x28 ;  /* 0x00000028000079c8 */ /* 0x000e0000080e0500 */
[----:B------:R-:W-:-:S13]  /*def0*/  ISETP.NE.AND P0, PT, RZ, UR9, PT ;  /* 0x00000009ff007c0c */ /* 0x000fda000bf05270 */
[----:B------:R-:W-:Y:S05]  /*df00*/  @P0 EXIT ;  /* 0x000000000000094d */ /* 0x000fea0003800000 */
[----:B0-----:R-:W-:Y:S01]  /*df10*/  LOP3.LUT P0, RZ, R0, 0xff, RZ, 0xc0, !PT ;  /* 0x000000ff00ff7812 */ /* 0x001fe2000780c0ff */
[----:B------:R-:W-:Y:S02]  /*df20*/  IMAD.MOV.U32 R10, RZ, RZ, 0x1 ;  /* 0x00000001ff0a7424 */ /* 0x000fe400078e00ff */
[----:B------:R-:W-:-:S10]  /*df30*/  IMAD.MOV.U32 R12, RZ, RZ, RZ ;  /* 0x000000ffff0c7224 */ /* 0x000fd400078e00ff */
[----:B------:R-:W-:Y:S05]  /*df40*/  @!P0 BRA `(.L_x_72) ;  /* 0x0000000c00608947 */ /* 0x000fea0003800000 */
[----:B------:R-:W0:Y:S01]  /*df50*/  S2R R3, SR_CgaCtaId ;  /* 0x0000000000037919 */ /* 0x000e220000008800 */
[----:B------:R-:W-:Y:S01]  /*df60*/  ULDC UR4, c[0x0][0x28c] ;  /* 0x0000a30000047ab9 */ /* 0x000fe20000000800 */
[----:B------:R-:W-:Y:S01]  /*df70*/  ULDC UR6, c[0x0][0x658] ;  /* 0x0001960000067ab9 */ /* 0x000fe20000000800 */
[----:B------:R-:W-:Y:S01]  /*df80*/  UIADD3 UR10, UR4, 0x3f, URZ ;  /* 0x0000003f040a7890 */ /* 0x000fe2000fffe03f */
[----:B------:R-:W-:Y:S01]  /*df90*/  IMAD.MOV.U32 R0, RZ, RZ, 0xe00 ;  /* 0x00000e00ff007424 */ /* 0x000fe200078e00ff */
[----:B------:R-:W-:Y:S01]  /*dfa0*/  UMOV UR7, 0xffffffff ;  /* 0xffffffff00077882 */ /* 0x000fe20000000000 */
[----:B------:R-:W-:Y:S01]  /*dfb0*/  ULDC UR5, c[0x0][0x600] ;  /* 0x0001800000057ab9 */ /* 0x000fe20000000800 */
[----:B------:R-:W-:Y:S01]  /*dfc0*/  UMOV UR9, 0x1 ;  /* 0x0000000100097882 */ /* 0x000fe20000000000 */
[----:B------:R-:W-:Y:S01]  /*dfd0*/  USHF.L.U32 UR7, UR7, UR6, URZ ;  /* 0x0000000607077299 */ /* 0x000fe2000800063f */
[----:B------:R-:W-:Y:S01]  /*dfe0*/  BSSY B0, `(.L_x_72) ;  /* 0x00000ce000007945 */ /* 0x000fe20003800000 */
[----:B------:R-:W-:Y:S01]  /*dff0*/  UIADD3 UR4, UR5, -0x1, URZ ;  /* 0xffffffff05047890 */ /* 0x000fe2000fffe03f */
[----:B------:R-:W-:Y:S01]  /*e000*/  IMAD.MOV.U32 R11, RZ, RZ, 0x1 ;  /* 0x00000001ff0b7424 */ /* 0x000fe200078e00ff */
[----:B------:R-:W-:Y:S01]  /*e010*/  USHF.R.S32.HI UR11, URZ, 0x1f, UR10 ;  /* 0x0000001f3f0b7899 */ /* 0x000fe2000801140a */
[----:B------:R-:W-:Y:S01]  /*e020*/  IMAD.MOV.U32 R10, RZ, RZ, 0x1 ;  /* 0x00000001ff0a7424 */ /* 0x000fe200078e00ff */
[----:B------:R-:W-:Y:S01]  /*e030*/  ULDC UR8, c[0x0][0xc] ;  /* 0x0000030000087ab9 */ /* 0x000fe20000000800 */
[----:B------:R-:W-:Y:S01]  /*e040*/  USHF.L.U32 UR5, UR9, UR6, URZ ;  /* 0x0000000609057299 */ /* 0x000fe2000800063f */
[----:B------:R-:W-:Y:S01]  /*e050*/  IMAD.MOV.U32 R12, RZ, RZ, RZ ;  /* 0x000000ffff0c7224 */ /* 0x000fe200078e00ff */
[----:B------:R-:W-:Y:S01]  /*e060*/  ULEA.HI UR11, UR11, UR10, URZ, 0x6 ;  /* 0x0000000a0b0b7291 */ /* 0x000fe2000f8f303f */
[----:B------:R-:W-:Y:S01]  /*e070*/  ULDC UR9, c[0x0][0x10] ;  /* 0x0000040000097ab9 */ /* 0x000fe20000000800 */
[----:B------:R-:W-:-:S02]  /*e080*/  ULOP3.LUT UR6, URZ, UR7, URZ, 0x33, !UPT ;  /* 0x000000073f067292 */ /* 0x000fc4000f8e333f */
[----:B------:R-:W-:Y:S01]  /*e090*/  UIMAD.WIDE.U32 UR8, UR8, UR9, URZ ;  /* 0x00000009080872a5 */ /* 0x000fe2000f8e003f */
[----:B------:R-:W-:Y:S01]  /*e0a0*/  ULDC UR7, c[0x0][0x14] ;  /* 0x0000050000077ab9 */ /* 0x000fe20000000800 */
[----:B------:R-:W-:Y:S02]  /*e0b0*/  USHF.R.S32.HI UR19, URZ, 0x6, UR11 ;  /* 0x000000063f137899 */ /* 0x000fe4000801140b */
[----:B------:R-:W-:Y:S02]  /*e0c0*/  UIMAD.WIDE.U32 UR22, UR8, UR7, URZ ;  /* 0x00000007081672a5 */ /* 0x000fe4000f8e003f */
[----:B------:R-:W-:Y:S02]  /*e0d0*/  UIMAD UR13, UR9, UR7, URZ ;  /* 0x00000007090d72a4 */ /* 0x000fe4000f8e023f */
[----:B------:R-:W-:Y:S01]  /*e0e0*/  ULOP3.LUT UR26, UR36, 0x2, URZ, 0xfc, !UPT ;  /* 0x00000002241a7892 */ /* 0x000fe2000f8efc3f */
[----:B0-----:R-:W-:Y:S01]  /*e0f0*/  LOP3.LUT R3, R3, 0x1, RZ, 0xc0, !PT ;  /* 0x0000000103037812 */ /* 0x001fe200078ec0ff */
[----:B------:R-:W-:-:S02]  /*e100*/  UIADD3 UR13, UR23, UR13, URZ ;  /* 0x0000000d170d7290 */ /* 0x000fc4000fffe03f */
[----:B------:R-:W-:Y:S02]  /*e110*/  UIADD3 UR27, UR19, 0x1, URZ ;  /* 0x00000001131b7890 */ /* 0x000fe4000fffe03f */
[----:B------:R-:W-:Y:S01]  /*e120*/  IMAD R0, R3, R0, 0x2a180 ;  /* 0x0002a18003007424 */ /* 0x000fe200078e0200 */
[----:B------:R-:W-:-:S09]  /*e130*/  ULDC.64 UR24, c[0x0][0x198] ;  /* 0x0000660000187ab9 */ /* 0x000fd20000000a00 */
.L_x_83:
[----:B------:R-:W-:-:S03]  /*e140*/  UMOV UR7, 0xffffffff ;  /* 0xffffffff00077882 */ /* 0x000fc60000000000 */
[----:B------:R-:W-:Y:S05]  /*e150*/  BRA.DIV UR7, `(.L_x_73) ;  /* 0x0000001207347947 */ /* 0x000fea000b800000 */
[----:B------:R-:W-:-:S13]  /*e160*/  ELECT P6, URZ, PT ;  /* 0x00000000003f782f */ /* 0x000fda00038c0000 */
.L_x_97:
[----:B------:R-:W0:Y:S01]  /*e170*/  LDC R5, c[0x0][0x28c] ;  /* 0x0000a300ff057b82 */ /* 0x000e220000000800 */
[----:B------:R-:W-:Y:S01]  /*e180*/  BSSY B1, `(.L_x_74) ;  /* 0x000003a000017945 */ /* 0x000fe20003800000 */
[----:B0-----:R-:W-:-:S13]  /*e190*/  ISETP.LT.OR P6, PT, R5, 0x1, !P6 ;  /* 0x000000010500780c */ /* 0x001fda00077c1670 */
[----:B------:R-:W-:Y:S05]  /*e1a0*/  @P6 BRA `(.L_x_75) ;  /* 0x0000000000dc6947 */ /* 0x000fea0003800000 */
[----:B------:R-:W-:Y:S02]  /*e1b0*/  IMAD R6, R6, 0x2, R3 ;  /* 0x0000000206067824 */ /* 0x000fe400078e0203 */
[----:B------:R-:W-:Y:S02]  /*e1c0*/  IMAD R13, R4, 0x180, RZ ;  /* 0x00000180040d7824 */ /* 0x000fe400078e02ff */
[----:B------:R-:W-:Y:S02]  /*e1d0*/  IMAD.MOV.U32 R18, RZ, RZ, RZ ;  /* 0x000000ffff127224 */ /* 0x000fe400078e00ff */
[----:B------:R-:W-:Y:S02]  /*e1e0*/  IMAD.U32 R19, RZ, RZ, UR27 ;  /* 0x0000001bff137e24 */ /* 0x000fe4000f8e00ff */
[----:B------:R-:W-:Y:S02]  /*e1f0*/  IMAD.MOV.U32 R4, RZ, RZ, R10 ;  /* 0x000000ffff047224 */ /* 0x000fe400078e000a */
[----:B------:R-:W-:-:S02]  /*e200*/  IMAD.MOV.U32 R5, RZ, RZ, R12 ;  /* 0x000000ffff057224 */ /* 0x000fc400078e000c */
[----:B------:R-:W-:-:S07]  /*e210*/  IMAD R9, R6, 0x38, RZ ;  /* 0x0000003806097824 */ /* 0x000fce00078e02ff */
.L_x_78:
[----:B------:R-:W0:Y:S01]  /*e220*/  S2R R7, SR_CgaCtaId ;  /* 0x0000000000077919 */ /* 0x000e220000008800 */
[----:B------:R-:W-:Y:S02]  /*e230*/  MOV R6, 0x400 ;  /* 0x0000040000067802 */ /* 0x000fe40000000f00 */
[----:B------:R-:W-:Y:S02]  /*e240*/  LOP3.LUT P1, RZ, R2, 0x7f, RZ, 0xc0, !PT ;  /* 0x0000007f02ff7812 */ /* 0x000fe4000782c0ff */
[----:B0-----:R-:W-:Y:S02]  /*e250*/  LEA R14, R7, R6, 0x18 ;  /* 0x00000006070e7211 */ /* 0x001fe400078ec0ff */
[----:B------:R-:W-:-:S09]  /*e260*/  SHF.L.U32 R6, R4, 0x1f, RZ ;  /* 0x0000001f04067819 */ /* 0x000fd200000006ff */
[----:B------:R-:W0:Y:S01]  /*e270*/  @!P1 LDC R7, c[0x0][0x500] ;  /* 0x00014000ff079b82 */ /* 0x000e220000000800 */
[----:B------:R-:W-:-:S04]  /*e280*/  IMAD R15, R5, 0x8, R14 ;  /* 0x00000008050f7824 */ /* 0x000fc800078e020e */
[----:B------:R-:W1:Y:S02]  /*e290*/  SYNCS.PHASECHK.TRANS64.TRYWAIT P0, [R15+URZ+0x38], R6 ;  /* 0x000038060f0075a7 */ /* 0x000e64000800017f */
[----:B-1----:R-:W-:Y:S05]  /*e2a0*/  @!P0 BRA `(.L_x_76) ;  /* 0x0000001000008947 */ /* 0x002fea0003800000 */
.L_x_98:
[----:B------:R-:W-:Y:S01]  /*e2b0*/  UPRMT UR7, UR26, 0x9910, URZ ;  /* 0x000099101a077896 */ /* 0x000fe2000800003f */
[----:B0-----:R0:W-:Y:S03]  /*e2c0*/  @!P1 SYNCS.ARRIVE.TRANS64 RZ, [R15+URZ], R7 ;  /* 0x000000070fff99a7 */ /* 0x0011e6000800003f */
[----:B------:R-:W-:-:S06]  /*e2d0*/  UISETP.NE.AND UP0, UPT, UR7, 0x2, UPT ;  /* 0x000000020700788c */ /* 0x000fcc000bf05270 */
[----:B------:R-:W-:-:S13]  /*e2e0*/  PLOP3.LUT P0, PT, PT, PT, UP0, 0x80, 0x0 ;  /* 0x000000000000781c */ /* 0x000fda0003f0f008 */
[----:B0-----:R-:W-:Y:S05]  /*e2f0*/  @P0 BRA `(.L_x_77) ;  /* 0x0000000000040947 */ /* 0x001fea0003800000 */
[----:B------:R-:W-:Y:S01]  /*e300*/  BPT.TRAP 0x1 ;  /* 0x000000040000795c */ /* 0x000fe20000300000 */
.L_x_77:
[C---:B-1----:R-:W-:Y:S01]  /*e310*/  IMAD R6, R5.reuse, 0x6000, R14 ;  /* 0x0000600005067824 */ /* 0x042fe200078e020e */
[----:B------:R-:W-:Y:S01]  /*e320*/  R2UR UR20, R14 ;  /* 0x000000000e1472ca */ /* 0x000fe200000e0000 */
[----:B------:R-:W-:Y:S01]  /*e330*/  IMAD R7, R5, 0x1c00, R0 ;  /* 0x00001c0005077824 */ /* 0x000fe200078e0200 */
[----:B------:R-:W-:Y:S01]  /*e340*/  R2UR UR9, R15 ;  /* 0x000000000f0972ca */ /* 0x000fe200000e0000 */
[----:B------:R-:W-:Y:S01]  /*e350*/  VIADD R19, R19, 0xffffffff ;  /* 0xffffffff13137836 */ /* 0x000fe20000000000 */
[----:B------:R-:W-:Y:S01]  /*e360*/  R2UR UR7, R6 ;  /* 0x00000000060772ca */ /* 0x000fe200000e0000 */
[----:B------:R-:W-:Y:S01]  /*e370*/  UIADD3 UR14, UP0, UR24, 0xf0, URZ ;  /* 0x000000f0180e7890 */ /* 0x000fe2000ff1e03f */
[----:B------:R-:W-:Y:S01]  /*e380*/  R2UR UR8, R7 ;  /* 0x00000000070872ca */ /* 0x000fe200000e0000 */
[----:B------:R-:W-:Y:S01]  /*e390*/  UIADD3 UR28, UP1, UR24, 0x1f0, URZ ;  /* 0x000001f0181c7890 */ /* 0x000fe2000ff3e03f */
[----:B------:R-:W-:Y:S01]  /*e3a0*/  R2UR UR11, R13 ;  /* 0x000000000d0b72ca */ /* 0x000fe200000e0000 */
[----:B------:R-:W-:Y:S01]  /*e3b0*/  UIADD3.X UR15, URZ, UR25, URZ, UP0, !UPT ;  /* 0x000000193f0f7290 */ /* 0x000fe200087fe43f */
[----:B------:R-:W-:Y:S01]  /*e3c0*/  R2UR UR10, R18 ;  /* 0x00000000120a72ca */ /* 0x000fe200000e0000 */
[----:B------:R-:W-:Y:S01]  /*e3d0*/  VIADD R5, R5, 0x1 ;  /* 0x0000000105057836 */ /* 0x000fe20000000000 */
[----:B------:R-:W-:Y:S01]  /*e3e0*/  R2UR UR12, R8 ;  /* 0x00000000080c72ca */ /* 0x000fe200000e0000 */
[----:B------:R-:W-:Y:S01]  /*e3f0*/  UIADD3.X UR29, URZ, UR25, URZ, UP1, !UPT ;  /* 0x000000193f1d7290 */ /* 0x000fe20008ffe43f */
[----:B------:R-:W-:Y:S01]  /*e400*/  R2UR UR21, R9 ;  /* 0x00000000091572ca */ /* 0x000fe200000e0000 */
[----:B------:R-:W-:Y:S01]  /*e410*/  UMOV UR16, 0x0 ;  /* 0x0000000000107882 */ /* 0x000fe20000000000 */
[----:B------:R-:W-:Y:S01]  /*e420*/  ISETP.GT.AND P1, PT, R19, 0x1, PT ;  /* 0x000000011300780c */ /* 0x000fe20003f24270 */
[----:B------:R-:W-:Y:S01]  /*e430*/  UIADD3 UR18, UR7, 0x180, URZ ;  /* 0x0000018007127890 */ /* 0x000fe2000fffe03f */
[C---:B------:R-:W-:Y:S01]  /*e440*/  ISETP.NE.AND P0, PT, R5.reuse, 0x7, PT ;  /* 0x000000070500780c */ /* 0x040fe20003f05270 */
[----:B------:R-:W-:Y:S01]  /*e450*/  UIADD3 UR7, UR20, UR8, URZ ;  /* 0x0000000814077290 */ /* 0x000fe2000fffe03f */
[----:B------:R-:W-:Y:S01]  /*e460*/  VIADD R18, R18, 0x40 ;  /* 0x0000004012127836 */ /* 0x000fe20000000000 */
[----:B------:R-:W-:Y:S01]  /*e470*/  UMOV UR17, 0x10000000 ;  /* 0x1000000000117882 */ /* 0x000fe20000000000 */
[----:B------:R-:W-:Y:S01]  /*e480*/  UMOV UR30, 0x30000 ;  /* 0x00030000001e7882 */ /* 0x000fe20000000000 */
[----:B------:R-:W-:Y:S01]  /*e490*/  SEL R7, RZ, 0x1, P0 ;  /* 0x00000001ff077807 */ /* 0x000fe20000000000 */
[----:B------:R-:W-:Y:S01]  /*e4a0*/  UMOV UR8, UR18 ;  /* 0x0000001200087c82 */ /* 0x000fe20008000000 */
[----:B------:R-:W-:Y:S01]  /*e4b0*/  SEL R5, R5, RZ, P0 ;  /* 0x000000ff05057207 */ /* 0x000fe20000000000 */
[----:B------:R0:W-:Y:S01]  /*e4c0*/  UTMALDG.3D [UR8], [UR14], desc[UR16] ;  /* 0x000010080e0075b4 */ /* 0x0001e20008011000 */
[----:B------:R-:W-:Y:S01]  /*e4d0*/  LOP3.LUT R4, R4, R7, RZ, 0x3c, !PT ;  /* 0x0000000704047212 */ /* 0x000fe200078e3cff */
[----:B0-----:R-:W-:Y:S01]  /*e4e0*/  UMOV UR11, UR21 ;  /* 0x00000015000b7c82 */ /* 0x001fe20008000000 */
[----:B------:R-:W-:-:S02]  /*e4f0*/  UMOV UR8, UR7 ;  /* 0x0000000700087c82 */ /* 0x000fc40008000000 */
[----:B------:R0:W-:Y:S02]  /*e500*/  UTMALDG.3D.MULTICAST [UR8], [UR28], UR30, desc[UR16] ;  /* 0x000010081c0073b4 */ /* 0x0001e4000801181e */
[----:B0-----:R-:W-:Y:S05]  /*e510*/  @P1 BRA `(.L_x_78) ;  /* 0xfffffffc00401947 */ /* 0x001fea000383ffff */
.L_x_75:
[----:B------:R-:W-:Y:S05]  /*e520*/  BSYNC B1 ;  /* 0x0000000000017941 */ /* 0x000fea0003800000 */
.L_x_74:
[----:B------:R-:W-:Y:S01]  /*e530*/  LOP3.LUT P1, RZ, R11, 0xff, RZ, 0xc0, !PT ;  /* 0x000000ff0bff7812 */ /* 0x000fe2000782c0ff */
[----:B------:R-:W-:Y:S01]  /*e540*/  VIADD R12, R12, UR19 ;  /* 0x000000130c0c7c36 */ /* 0x000fe20008000000 */
[----:B------:R-:W-:Y:S01]  /*e550*/  ULDC.64 UR8, c[0x0][0x650] ;  /* 0x0001940000087ab9 */ /* 0x000fe20000000a00 */
[----:B------:R-:W-:Y:S01]  /*e560*/  IMAD.U32 R8, RZ, RZ, UR19 ;  /* 0x00000013ff087e24 */ /* 0x000fe2000f8e00ff */
[----:B------:R-:W-:Y:S01]  /*e570*/  UISETP.GE.U32.AND UP0, UPT, UR19, 0x7, UPT ;  /* 0x000000071300788c */ /* 0x000fe2000bf06070 */
[C---:B------:R-:W-:Y:S01]  /*e580*/  IMAD.WIDE.U32 R4, R12.reuse, 0x24924925, RZ ;  /* 0x249249250c047825 */ /* 0x040fe200078e00ff */
[C---:B------:R-:W-:Y:S01]  /*e590*/  ISETP.GT.U32.AND P0, PT, R12.reuse, 0x6, PT ;  /* 0x000000060c00780c */ /* 0x040fe20003f04070 */
[----:B------:R-:W-:Y:S01]  /*e5a0*/  BSSY B1, `(.L_x_79) ;  /* 0x000006f000017945 */ /* 0x000fe20003800000 */
[----:B------:R-:W-:Y:S01]  /*e5b0*/  PRMT R11, RZ, 0x7610, R11 ;  /* 0x00007610ff0b7816 */ /* 0x000fe2000000000b */
[----:B------:R-:W-:Y:S01]  /*e5c0*/  IMAD.IADD R4, R12, 0x1, -R5 ;  /* 0x000000010c047824 */ /* 0x000fe200078e0a05 */
[----:B------:R-:W-:Y:S01]  /*e5d0*/  ISETP.LT.U32.AND P0, PT, R8, 0x7, P0 ;  /* 0x000000070800780c */ /* 0x000fe20000701070 */
[----:B------:R-:W-:Y:S01]  /*e5e0*/  IMAD.MOV.U32 R8, RZ, RZ, -0x1 ;  /* 0xffffffffff087424 */ /* 0x000fe200078e00ff */
[----:B------:R-:W-:Y:S01]  /*e5f0*/  PLOP3.LUT P2, PT, PT, PT, UP0, 0x80, 0x0 ;  /* 0x000000000000781c */ /* 0x000fe20003f4f008 */
[----:B------:R-:W0:Y:S01]  /*e600*/  @P1 S2R R7, SR_CgaCtaId ;  /* 0x0000000000071919 */ /* 0x000e220000008800 */
[----:B------:R-:W-:-:S02]  /*e610*/  @P1 MOV R6, 0x400 ;  /* 0x0000040000061802 */ /* 0x000fc40000000f00 */
[----:B------:R-:W-:-:S04]  /*e620*/  LEA.HI R4, R4, R5, RZ, 0x1f ;  /* 0x0000000504047211 */ /* 0x000fc800078ff8ff */
[----:B------:R-:W-:Y:S01]  /*e630*/  SHF.R.U32.HI R5, RZ, 0x2, R4 ;  /* 0x00000002ff057819 */ /* 0x000fe20000011604 */
[----:B------:R-:W-:-:S04]  /*e640*/  IMAD.MOV.U32 R4, RZ, RZ, -0x1 ;  /* 0xffffffffff047424 */ /* 0x000fc800078e00ff */
[----:B------:R-:W-:Y:S01]  /*e650*/  IMAD R12, R5, -0x7, R12 ;  /* 0xfffffff9050c7824 */ /* 0x000fe200078e020c */
[----:B0-----:R-:W-:Y:S02]  /*e660*/  @P1 LEA R6, R7, R6, 0x18 ;  /* 0x0000000607061211 */ /* 0x001fe400078ec0ff */
[----:B------:R-:W-:Y:S02]  /*e670*/  SEL R7, RZ, 0x1, !P0 ;  /* 0x00000001ff077807 */ /* 0x000fe40004000000 */
[----:B------:R-:W-:Y:S01]  /*e680*/  IADD3 R16, P0, R16, UR22, RZ ;  /* 0x0000001610107c10 */ /* 0x000fe2000ff1e0ff */
[----:B------:R0:W-:Y:S01]  /*e690*/  @P1 SYNCS.ARRIVE.TRANS64.A1T0 RZ, [R6+URZ+0x88], RZ ;  /* 0x000088ff06ff19a7 */ /* 0x0001e2000810003f */
[----:B------:R-:W-:Y:S02]  /*e6a0*/  LOP3.LUT R10, R10, R7, RZ, 0x3c, !PT ;  /* 0x000000070a0a7212 */ /* 0x000fe400078e3cff */
[----:B------:R-:W-:Y:S02]  /*e6b0*/  IADD3.X R17, R17, UR13, RZ, P0, !PT ;  /* 0x0000000d11117c10 */ /* 0x000fe400087fe4ff */
[----:B------:R-:W-:-:S02]  /*e6c0*/  ISETP.GE.U32.AND P0, PT, R16, UR8, PT ;  /* 0x0000000810007c0c */ /* 0x000fc4000bf06070 */
[--C-:B------:R-:W-:Y:S01]  /*e6d0*/  @P2 LOP3.LUT R10, R10, 0x1, R5.reuse, 0x78, !PT ;  /* 0x000000010a0a2812 */ /* 0x100fe200078e7805 */
[----:B0-----:R-:W-:Y:S01]  /*e6e0*/  IMAD.MOV.U32 R6, RZ, RZ, -0x1 ;  /* 0xffffffffff067424 */ /* 0x001fe200078e00ff */
[----:B------:R-:W-:Y:S02]  /*e6f0*/  ISETP.GE.U32.AND.EX P0, PT, R17, UR9, PT, P0 ;  /* 0x0000000911007c0c */ /* 0x000fe4000bf06100 */
[----:B------:R-:W-:-:S11]  /*e700*/  PRMT R5, RZ, 0x7610, R5 ;  /* 0x00007610ff057816 */ /* 0x000fd60000000005 */
[----:B------:R-:W-:Y:S05]  /*e710*/  @P0 BRA `(.L_x_80) ;  /* 0x00000004005c0947 */ /* 0x000fea0003800000 */
[----:B------:R-:W-:Y:S01]  /*e720*/  ULDC.64 UR8, c[0x0][0x628] ;  /* 0x00018a0000087ab9 */ /* 0x000fe20000000a00 */
[----:B------:R-:W0:Y:S01]  /*e730*/  S2R R14, SR_CTAID.X ;  /* 0x00000000000e7919 */ /* 0x000e220000002500 */
[----:B------:R-:W-:Y:S01]  /*e740*/  ISETP.NE.U32.AND P0, PT, RZ, UR8, PT ;  /* 0x00000008ff007c0c */ /* 0x000fe2000bf05070 */
[----:B------:R-:W-:Y:S01]  /*e750*/  ULDC UR10, c[0x0][0x630] ;  /* 0x00018c00000a7ab9 */ /* 0x000fe20000000800 */
[----:B------:R-:W-:Y:S01]  /*e760*/  IMAD.MOV.U32 R4, RZ, RZ, R16 ;  /* 0x000000ffff047224 */ /* 0x000fe200078e0010 */
[----:B------:R-:W1:Y:S01]  /*e770*/  S2R R13, SR_CTAID.Y ;  /* 0x00000000000d7919 */ /* 0x000e620000002600 */
[----:B------:R-:W-:Y:S01]  /*e780*/  ISETP.NE.AND.EX P0, PT, RZ, UR9, PT, P0 ;  /* 0x00000009ff007c0c */ /* 0x000fe2000bf05300 */
[----:B------:R-:W-:-:S12]  /*e790*/  IMAD.MOV.U32 R5, RZ, RZ, R17 ;  /* 0x000000ffff057224 */ /* 0x000fd800078e0011 */
[----:B------:R-:W-:Y:S05]  /*e7a0*/  @!P0 BRA `(.L_x_81) ;  /* 0x0000000000288947 */ /* 0x000fea0003800000 */
[----:B------:R-:W-:Y:S02]  /*e7b0*/  ULDC UR7, c[0x0][0x634] ;  /* 0x00018d0000077ab9 */ /* 0x000fe40000000800 */
[----:B------:R-:W-:-:S05]  /*e7c0*/  IADD3 R9, P0, R16, UR7, RZ ;  /* 0x0000000710097c10 */ /* 0x000fca000ff1e0ff */
[----:B------:R-:W-:-:S04]  /*e7d0*/  IMAD.X R15, RZ, RZ, R17, P0 ;  /* 0x000000ffff0f7224 */ /* 0x000fc800000e0611 */
[----:B------:R-:W-:-:S04]  /*e7e0*/  IMAD.WIDE.U32 R6, R15, UR8, RZ ;  /* 0x000000080f067c25 */ /* 0x000fc8000f8e00ff */
[----:B------:R-:W-:-:S04]  /*e7f0*/  IMAD.WIDE.U32 R6, P0, R9, UR9, R6 ;  /* 0x0000000909067c25 */ /* 0x000fc8000f800006 */
[----:B------:R-:W-:-:S04]  /*e800*/  IMAD.WIDE.U32 R8, R9, UR8, RZ ;  /* 0x0000000809087c25 */ /* 0x000fc8000f8e00ff */
[----:B------:R-:W-:Y:S01]  /*e810*/  IMAD.X R5, RZ, RZ, RZ, P0 ;  /* 0x000000ffff057224 */ /* 0x000fe200000e06ff */
[----:B------:R-:W-:Y:S01]  /*e820*/  IADD3 RZ, P0, R9, R6, RZ ;  /* 0x0000000609ff7210 */ /* 0x000fe20007f1e0ff */
[----:B------:R-:W-:-:S04]  /*e830*/  IMAD.MOV.U32 R4, RZ, RZ, R7 ;  /* 0x000000ffff047224 */ /* 0x000fc800078e0007 */
[----:B------:R-:W-:-:S08]  /*e840*/  IMAD.WIDE.U32.X R4, R15, UR9, R4, P0 ;  /* 0x000000090f047c25 */ /* 0x000fd000080e0404 */
.L_x_81:
[--C-:B------:R-:W-:Y:S01]  /*e850*/  SHF.R.U64 R8, R4, UR10, R5.reuse ;  /* 0x0000000a04087c19 */ /* 0x100fe20008001205 */
[----:B------:R-:W-:Y:S01]  /*e860*/  ULDC.64 UR8, c[0x0][0x620] ;  /* 0x0001880000087ab9 */ /* 0x000fe20000000a00 */
[----:B------:R-:W-:Y:S01]  /*e870*/  SHF.R.U32.HI R4, RZ, UR10, R5 ;  /* 0x0000000aff047c19 */ /* 0x000fe20008011605 */
[----:B------:R-:W-:Y:S01]  /*e880*/  ULDC UR7, c[0x0][0x150] ;  /* 0x0000540000077ab9 */ /* 0x000fe20000000800 */
[----:B------:R-:W-:Y:S01]  /*e890*/  IADD3 R7, P0, RZ, -R8, RZ ;  /* 0x80000008ff077210 */ /* 0x000fe20007f1e0ff */
[----:B------:R-:W2:Y:S01]  /*e8a0*/  LDC R23, c[0x0][0x144] ;  /* 0x00005100ff177b82 */ /* 0x000ea20000000800 */
[----:B------:R-:W-:Y:S01]  /*e8b0*/  ULDC.64 UR10, c[0x0][0x640] ;  /* 0x00019000000a7ab9 */ /* 0x000fe20000000a00 */
[----:B------:R-:W-:Y:S02]  /*e8c0*/  UISETP.NE.AND UP0, UPT, UR37, URZ, UPT ;  /* 0x0000003f2500728c */ /* 0x000fe4000bf05270 */
[----:B------:R-:W-:Y:S01]  /*e8d0*/  IMAD.X R4, RZ, RZ, ~R4, P0 ;  /* 0x000000ffff047224 */ /* 0x000fe200000e0e04 */
[----:B------:R-:W-:-:S03]  /*e8e0*/  ISETP.NE.U32.AND P0, PT, RZ, UR10, PT ;  /* 0x0000000aff007c0c */ /* 0x000fc6000bf05070 */
[----:B------:R-:W-:Y:S01]  /*e8f0*/  IMAD R6, R4, UR8, RZ ;  /* 0x0000000804067c24 */ /* 0x000fe2000f8e02ff */
[----:B------:R-:W3:Y:S01]  /*e900*/  LDC R18, c[0x0][0x148] ;  /* 0x00005200ff127b82 */ /* 0x000ee20000000800 */
[C---:B------:R-:W-:Y:S01]  /*e910*/  IMAD.WIDE.U32 R4, R7.reuse, UR8, R16 ;  /* 0x0000000807047c25 */ /* 0x040fe2000f8e0010 */
[----:B------:R-:W-:Y:S01]  /*e920*/  ULDC UR8, c[0x0][0x154] ;  /* 0x0000550000087ab9 */ /* 0x000fe20000000800 */
[----:B------:R-:W-:Y:S02]  /*e930*/  ISETP.NE.AND.EX P0, PT, RZ, UR11, PT, P0 ;  /* 0x0000000bff007c0c */ /* 0x000fe4000bf05300 */
[----:B------:R-:W-:Y:S01]  /*e940*/  IMAD R7, R7, UR9, R6 ;  /* 0x0000000907077c24 */ /* 0x000fe2000f8e0206 */
[----:B0-----:R-:W-:Y:S01]  /*e950*/  I2FP.F32.U32 R6, R14 ;  /* 0x0000000e00067245 */ /* 0x001fe20000201000 */
[----:B------:R-:W-:Y:S01]  /*e960*/  ULDC UR9, c[0x0][0x608] ;  /* 0x0001820000097ab9 */ /* 0x000fe20000000800 */
[----:B------:R-:W-:Y:S01]  /*e970*/  PLOP3.LUT P2, PT, PT, PT, UP0, 0x80, 0x0 ;  /* 0x000000000000781c */ /* 0x000fe20003f4f008 */
[----:B------:R-:W-:-:S02]  /*e980*/  IMAD.IADD R5, R5, 0x1, R7 ;  /* 0x0000000105057824 */ /* 0x000fc400078e0207 */
[----:B------:R-:W-:Y:S01]  /*e990*/  FMUL R6, R6, UR7 ;  /* 0x0000000706067c20 */ /* 0x000fe20008400000 */
[----:B------:R-:W-:Y:S02]  /*e9a0*/  ULDC UR7, c[0x0][0x618] ;  /* 0x0001860000077ab9 */ /* 0x000fe40000000800 */
[--C-:B------:R-:W-:Y:S02]  /*e9b0*/  SHF.R.U64 R9, R4, UR7, R5.reuse ;  /* 0x0000000704097c19 */ /* 0x100fe40008001205 */
[----:B-1----:R-:W-:Y:S01]  /*e9c0*/  I2FP.F32.U32 R4, R13 ;  /* 0x0000000d00047245 */ /* 0x002fe20000201000 */
[----:B------:R-:W0:Y:S04]  /*e9d0*/  F2I.U32.TRUNC.NTZ R6, R6 ;  /* 0x0000000600067305 */ /* 0x000e28000020f000 */
[----:B------:R-:W-:Y:S01]  /*e9e0*/  FMUL R7, R4, UR8 ;  /* 0x0000000804077c20 */ /* 0x000fe20008400000 */
[----:B------:R-:W-:Y:S01]  /*e9f0*/  SHF.R.U32.HI R4, RZ, UR7, R5 ;  /* 0x00000007ff047c19 */ /* 0x000fe20008011605 */
[----:B------:R-:W-:-:S02]  /*ea00*/  ULDC UR7, c[0x0][0x658] ;  /* 0x0001960000077ab9 */ /* 0x000fc40000000800 */
[----:B------:R1:W4:Y:S01]  /*ea10*/  F2I.U32.TRUNC.NTZ R20, R7 ;  /* 0x0000000700147305 */ /* 0x000322000020f000 */
[--C-:B------:R-:W-:Y:S02]  /*ea20*/  SHF.R.U64 R19, R9, UR9, R4.reuse ;  /* 0x0000000909137c19 */ /* 0x100fe40008001204 */
[----:B------:R-:W-:-:S04]  /*ea30*/  SHF.R.U32.HI R4, RZ, UR9, R4 ;  /* 0x00000009ff047c19 */ /* 0x000fc80008011604 */
[----:B------:R-:W-:Y:S01]  /*ea40*/  SHF.R.U64 R15, R19, UR7, R4 ;  /* 0x00000007130f7c19 */ /* 0x000fe20008001204 */
[----:B0-----:R-:W-:Y:S01]  /*ea50*/  IMAD.MOV R6, RZ, RZ, -R6 ;  /* 0x000000ffff067224 */ /* 0x001fe200078e0a06 */
[----:B------:R-:W-:-:S03]  /*ea60*/  SHF.R.U32.HI R21, RZ, UR7, R4 ;  /* 0x00000007ff157c19 */ /* 0x000fc60008011604 */
[----:B--2---:R-:W-:Y:S02]  /*ea70*/  IMAD R14, R23, R6, R14 ;  /* 0x00000006170e7224 */ /* 0x004fe400078e020e */
[----:B------:R-:W-:Y:S02]  /*ea80*/  IMAD.MOV.U32 R4, RZ, RZ, R15 ;  /* 0x000000ffff047224 */ /* 0x000fe400078e000f */
[----:B------:R-:W-:Y:S01]  /*ea90*/  IMAD.MOV.U32 R5, RZ, RZ, R21 ;  /* 0x000000ffff057224 */ /* 0x000fe200078e0015 */
[----:B-1--4-:R-:W-:Y:S06]  /*eaa0*/  @!P0 BRA `(.L_x_82) ;  /* 0x0000000000288947 */ /* 0x012fec0003800000 */
[----:B------:R-:W-:Y:S02]  /*eab0*/  ULDC UR7, c[0x0][0x64c] ;  /* 0x0001930000077ab9 */ /* 0x000fe40000000800 */
[----:B------:R-:W-:-:S05]  /*eac0*/  IADD3 R5, P0, R15, UR7, RZ ;  /* 0x000000070f057c10 */ /* 0x000fca000ff1e0ff */
[----:B------:R-:W-:-:S04]  /*ead0*/  IMAD.X R21, RZ, RZ, R21, P0 ;  /* 0x000000ffff157224 */ /* 0x000fc800000e0615 */
[----:B------:R-:W-:-:S04]  /*eae0*/  IMAD.WIDE.U32 R6, R21, UR10, RZ ;  /* 0x0000000a15067c25 */ /* 0x000fc8000f8e00ff */
[----:B------:R-:W-:-:S04]  /*eaf0*/  IMAD.WIDE.U32 R6, P0, R5, UR11, R6 ;  /* 0x0000000b05067c25 */ /* 0x000fc8000f800006 */
[----:B------:R-:W-:-:S04]  /*eb00*/  IMAD.WIDE.U32 R4, R5, UR10, RZ ;  /* 0x0000000a05047c25 */ /* 0x000fc8000f8e00ff */
[----:B------:R-:W-:Y:S01]  /*eb10*/  IMAD.MOV.U32 R4, RZ, RZ, R7 ;  /* 0x000000ffff047224 */ /* 0x000fe200078e0007 */
[----:B------:R-:W-:Y:S01]  /*eb20*/  IADD3 RZ, P1, R5, R6, RZ ;  /* 0x0000000605ff7210 */ /* 0x000fe20007f3e0ff */
[----:B------:R-:W-:-:S04]  /*eb30*/  IMAD.X R5, RZ, RZ, RZ, P0 ;  /* 0x000000ffff057224 */ /* 0x000fc800000e06ff */
[----:B------:R-:W-:-:S08]  /*eb40*/  IMAD.WIDE.U32.X R4, R21, UR11, R4, P1 ;  /* 0x0000000b15047c25 */ /* 0x000fd000088e0404 */
.L_x_82:
[----:B------:R-:W-:Y:S01]  /*eb50*/  ULDC UR7, c[0x0][0x648] ;  /* 0x0001920000077ab9 */ /* 0x000fe20000000800 */
[----:B------:R-:W-:Y:S01]  /*eb60*/  LOP3.LUT R19, R19, UR6, RZ, 0xc0, !PT ;  /* 0x0000000613137c12 */ /* 0x000fe2000f8ec0ff */
[----:B------:R-:W-:Y:S01]  /*eb70*/  IMAD.MOV R20, RZ, RZ, -R20 ;  /* 0x000000ffff147224 */ /* 0x000fe200078e0a14 */
[----:B------:R-:W-:Y:S01]  /*eb80*/  SHF.R.U64 R4, R4, UR7, R5 ;  /* 0x0000000704047c19 */ /* 0x000fe20008001205 */
[----:B------:R-:W-:Y:S01]  /*eb90*/  ULDC UR7, c[0x0][0x638] ;  /* 0x00018e0000077ab9 */ /* 0x000fe20000000800 */
[----:B------:R-:W-:Y:S01]  /*eba0*/  UISETP.NE.AND UP0, UPT, UR37, URZ, UPT ;  /* 0x0000003f2500728c */ /* 0x000fe2000bf05270 */
[----:B---3--:R-:W-:Y:S01]  /*ebb0*/  @P2 IMAD R14, R18, R20, R13 ;  /* 0x00000014120e2224 */ /* 0x008fe200078e020d */
[----:B------:R-:W-:Y:S01]  /*ebc0*/  ULDC UR8, c[0x0][0x610] ;  /* 0x0001840000087ab9 */ /* 0x000fe20000000800 */
[----:B------:R-:W-:Y:S02]  /*ebd0*/  IMAD.MOV R6, RZ, RZ, -R4 ;  /* 0x000000ffff067224 */ /* 0x000fe400078e0a04 */
[----:B------:R-:W-:Y:S01]  /*ebe0*/  IMAD R19, R4, UR5, R19 ;  /* 0x0000000504137c24 */ /* 0x000fe2000f8e0213 */
[----:B------:R-:W-:Y:S01]  /*ebf0*/  LOP3.LUT R4, R9, UR4, RZ, 0xc0, !PT ;  /* 0x0000000409047c12 */ /* 0x000fe2000f8ec0ff */
[----:B------:R-:W-:Y:S01]  /*ec00*/  IMAD R15, R6, UR7, R15 ;  /* 0x00000007060f7c24 */ /* 0x000fe2000f8e020f */
[----:B------:R-:W-:Y:S01]  /*ec10*/  ULDC UR7, c[0x0][0x600] ;  /* 0x0001800000077ab9 */ /* 0x000fe20000000800 */
[----:B------:R-:W-:Y:S01]  /*ec20*/  IMAD R14, R19, UR8, R14 ;  /* 0x00000008130e7c24 */ /* 0x000fe2000f8e020e */
[----:B------:R-:W-:Y:S01]  /*ec30*/  PLOP3.LUT P0, PT, PT, PT, UP0, 0x40, 0x0 ;  /* 0x000000000000781c */ /* 0x000fe20003f0e808 */
[----:B------:R-:W-:Y:S01]  /*ec40*/  IMAD R15, R15, UR7, R4 ;  /* 0x000000070f0f7c24 */ /* 0x000fe2000f8e0204 */
[----:B------:R-:W-:Y:S01]  /*ec50*/  PLOP3.LUT P1, PT, PT, PT, UP0, 0x40, 0x0 ;  /* 0x000000000000781c */ /* 0x000fe20003f2e808 */
[----:B------:R-:W-:-:S03]  /*ec60*/  IMAD.MOV.U32 R5, RZ, RZ, 0x1 ;  /* 0x00000001ff057424 */ /* 0x000fc600078e00ff */
[----:B------:R-:W-:Y:S02]  /*ec70*/  SEL R6, R15, R14, P0 ;  /* 0x0000000e0f067207 */ /* 0x000fe40000000000 */
[----:B------:R-:W-:-:S07]  /*ec80*/  SEL R4, R14, R15, P1 ;  /* 0x0000000f0e047207 */ /* 0x000fce0000800000 */
.L_x_80:
[----:B------:R-:W-:Y:S05]  /*ec90*/  BSYNC B1 ;  /* 0x0000000000017941 */ /* 0x000fea0003800000 */
.L_x_79:
[----:B------:R-:W-:-:S13]  /*eca0*/  LOP3.LUT P0, RZ, R5, 0xff, RZ, 0xc0, !PT ;  /* 0x000000ff05ff7812 */ /* 0x000fda000780c0ff */
[----:B------:R-:W-:Y:S05]  /*ecb0*/  @P0 BRA `(.L_x_83) ;  /* 0xfffffff400200947 */ /* 0x000fea000383ffff */
[----:B------:R-:W-:Y:S05]  /*ecc0*/  BSYNC B0 ;  /* 0x0000000000007941 */ /* 0x000fea0003800000 */
.L_x_72:
[----:B------:R-:W-:-:S03]  /*ecd0*/  UMOV UR7, 0xffffffff ;  /* 0xffffffff00077882 */ /* 0x000fc60000000000 */
[----:B------:R-:W-:Y:S05]  /*ece0*/  BRA.DIV UR7, `(.L_x_84) ;  /* 0x0000000607847947 */ /* 0x000fea000b800000 */
[----:B------:R-:W-:-:S13]  /*ecf0*/  ELECT P6, URZ, PT ;  /* 0x00000000003f782f */ /* 0x000fda00038c0000 */
.L_x_101:
[----:B------:R-:W-:Y:S04]  /*ed00*/  BSSY B0, `(.L_x_85) ;  /* 0x0000047000007945 */ /* 0x000fe80003800000 */
[----:B------:R-:W-:Y:S05]  /*ed10*/  @!P6 BRA `(.L_x_86) ;  /* 0x000000040014e947 */ /* 0x000fea0003800000 */
[----:B------:R-:W-:-:S04]  /*ed20*/  ULOP3.LUT UR7, UR36, 0x2, URZ, 0xfc, !UPT ;  /* 0x0000000224077892 */ /* 0x000fc8000f8efc3f */
[----:B------:R-:W-:-:S06]  /*ed30*/  UISETP.NE.AND UP0, UPT, UR7, 0x3, UPT ;  /* 0x000000030700788c */ /* 0x000fcc000bf05270 */
[----:B------:R-:W-:-:S13]  /*ed40*/  PLOP3.LUT P0, PT, PT, PT, UP0, 0x80, 0x0 ;  /* 0x000000000000781c */ /* 0x000fda0003f0f008 */
[----:B------:R-:W-:Y:S05]  /*ed50*/  @!P0 BRA `(.L_x_87) ;  /* 0x0000000000048947 */ /* 0x000fea0003800000 */
[----:B------:R-:W-:Y:S01]  /*ed60*/  BPT.TRAP 0x1 ;  /* 0x000000040000795c */ /* 0x000fe20000300000 */
.L_x_87:
[----:B------:R-:W0:Y:S01]  /*ed70*/  S2R R3, SR_CgaCtaId ;  /* 0x0000000000037919 */ /* 0x000e220000008800 */
[----:B------:R-:W-:-:S04]  /*ed80*/  MOV R0, 0x400 ;  /* 0x0000040000007802 */ /* 0x000fc80000000f00 */
[----:B0-----:R-:W-:Y:S02]  /*ed90*/  LEA R3, R3, R0, 0x18 ;  /* 0x0000000003037211 */ /* 0x001fe400078ec0ff */
[----:B------:R-:W-:-:S03]  /*eda0*/  SHF.L.U32 R0, R10, 0x1f, RZ ;  /* 0x0000001f0a007819 */ /* 0x000fc600000006ff */
[----:B------:R-:W-:-:S04]  /*edb0*/  VIADD R3, R3, 0x38 ;  /* 0x0000003803037836 */ /* 0x000fc80000000000 */
[C---:B------:R-:W-:Y:S02]  /*edc0*/  IMAD R7, R12.reuse, 0x8, R3 ;  /* 0x000000080c077824 */ /* 0x040fe400078e0203 */
[----:B------:R-:W-:Y:S02]  /*edd0*/  VIADD R12, R12, 0x1 ;  /* 0x000000010c0c7836 */ /* 0x000fe40000000000 */
[----:B------:R-:W0:Y:S03]  /*ede0*/  SYNCS.PHASECHK.TRANS64.TRYWAIT P0, [R7+URZ], R0 ;  /* 0x00000000070075a7 */ /* 0x000e26000800017f */
[----:B------:R-:W-:-:S04]  /*edf0*/  ISETP.NE.AND P1, PT, R12, 0x7, PT ;  /* 0x000000070c00780c */ /* 0x000fc80003f25270 */
[----:B------:R-:W-:Y:S02]  /*ee00*/  SEL R5, RZ, 0x1, P1 ;  /* 0x00000001ff057807 */ /* 0x000fe40000800000 */
[----:B------:R-:W-:Y:S02]  /*ee10*/  SEL R12, R12, RZ, P1 ;  /* 0x000000ff0c0c7207 */ /* 0x000fe40000800000 */
[----:B------:R-:W-:-:S03]  /*ee20*/  LOP3.LUT R5, R10, R5, RZ, 0x3c, !PT ;  /* 0x000000050a057212 */ /* 0x000fc600078e3cff */
[----:B------:R-:W-:Y:S01]  /*ee30*/  IMAD R9, R12, 0x8, R3 ;  /* 0x000000080c097824 */ /* 0x000fe200078e0203 */
[----:B------:R-:W-:Y:S01]  /*ee40*/  SHF.L.U32 R4, R5, 0x1f, RZ ;  /* 0x0000001f05047819 */ /* 0x000fe200000006ff */
[----:B0-----:R-:W-:Y:S06]  /*ee50*/  @!P0 BRA `(.L_x_88) ;  /* 0x0000000400488947 */ /* 0x001fec0003800000 */
.L_x_102:
[----:B------:R-:W1:Y:S01]  /*ee60*/  SYNCS.PHASECHK.TRANS64.TRYWAIT P0, [R9+URZ], R4 ;  /* 0x00000004090075a7 */ /* 0x000e62000800017f */
[----:B0-----:R-:W-:-:S05]  /*ee70*/  VIADD R0, R12, 0x1 ;  /* 0x000000010c007836 */ /* 0x001fca0000000000 */
[----:B------:R-:W-:-:S04]  /*ee80*/  ISETP.NE.AND P1, PT, R0, 0x7, PT ;  /* 0x000000070000780c */ /* 0x000fc80003f25270 */
[----:B------:R-:W-:Y:S02]  /*ee90*/  SEL R2, RZ, 0x1, P1 ;  /* 0x00000001ff027807 */ /* 0x000fe40000800000 */
[----:B------:R-:W-:Y:S02]  /*eea0*/  SEL R0, R0, RZ, P1 ;  /* 0x000000ff00007207 */ /* 0x000fe40000800000 */
[----:B------:R-:W-:-:S03]  /*eeb0*/  LOP3.LUT R7, R5, R2, RZ, 0x3c, !PT ;  /* 0x0000000205077212 */ /* 0x000fc600078e3cff */
[----:B------:R-:W-:Y:S01]  /*eec0*/  IMAD R6, R0, 0x8, R3 ;  /* 0x0000000800067824 */ /* 0x000fe200078e0203 */
[----:B------:R-:W-:Y:S01]  /*eed0*/  SHF.L.U32 R5, R7, 0x1f, RZ ;  /* 0x0000001f07057819 */ /* 0x000fe200000006ff */
[----:B-1----:R-:W-:Y:S06]  /*eee0*/  @!P0 BRA `(.L_x_89) ;  /* 0x0000000400388947 */ /* 0x002fec0003800000 */
.L_x_103:
[----:B------:R-:W1:Y:S01]  /*eef0*/  SYNCS.PHASECHK.TRANS64.TRYWAIT P0, [R6+URZ], R5 ;  /* 0x00000005060075a7 */ /* 0x000e62000800017f */
[----:B------:R-:W-:-:S05]  /*ef00*/  VIADD R0, R0, 0x1 ;  /* 0x0000000100007836 */ /* 0x000fca0000000000 */
[----:B------:R-:W-:-:S04]  /*ef10*/  ISETP.NE.AND P1, PT, R0, 0x7, PT ;  /* 0x000000070000780c */ /* 0x000fc80003f25270 */
[----:B------:R-:W-:Y:S02]  /*ef20*/  SEL R2, RZ, 0x1, P1 ;  /* 0x00000001ff027807 */ /* 0x000fe40000800000 */
[----:B------:R-:W-:Y:S02]  /*ef30*/  SEL R0, R0, RZ, P1 ;  /* 0x000000ff00007207 */ /* 0x000fe40000800000 */
[----:B------:R-:W-:-:S03]  /*ef40*/  LOP3.LUT R7, R7, R2, RZ, 0x3c, !PT ;  /* 0x0000000207077212 */ /* 0x000fc600078e3cff */
[----:B0-----:R-:W-:Y:S01]  /*ef50*/  IMAD R9, R0, 0x8, R3 ;  /* 0x0000000800097824 */ /* 0x001fe200078e0203 */
[----:B------:R-:W-:Y:S01]  /*ef60*/  SHF.L.U32 R4, R7, 0x1f, RZ ;  /* 0x0000001f07047819 */ /* 0x000fe200000006ff */
[----:B-1----:R-:W-:Y:S06]  /*ef70*/  @!P0 BRA `(.L_x_90) ;  /* 0x0000000400288947 */ /* 0x002fec0003800000 */
.L_x_104:
        /* <DEDUP_REMOVED lines=9> */
.L_x_105:
        /* <DEDUP_REMOVED lines=9> */
.L_x_106:
[----:B------:R-:W1:Y:S01]  /*f0a0*/  SYNCS.PHASECHK.TRANS64.TRYWAIT P0, [R9+URZ], R4 ;  /* 0x00000004090075a7 */ /* 0x000e62000800017f */
[----:B------:R-:W-:-:S05]  /*f0b0*/  VIADD R0, R0, 0x1 ;  /* 0x0000000100007836 */ /* 0x000fca0000000000 */
[----:B------:R-:W-:-:S04]  /*f0c0*/  ISETP.NE.AND P1, PT, R0, 0x7, PT ;  /* 0x000000070000780c */ /* 0x000fc80003f25270 */
[----:B------:R-:W-:Y:S02]  /*f0d0*/  SEL R2, RZ, 0x1, P1 ;  /* 0x00000001ff027807 */ /* 0x000fe40000800000 */
[----:B------:R-:W-:Y:S02]  /*f0e0*/  SEL R0, R0, RZ, P1 ;  /* 0x000000ff00007207 */ /* 0x000fe40000800000 */
[----:B------:R-:W-:Y:S01]  /*f0f0*/  LOP3.LUT R2, R7, R2, RZ, 0x3c, !PT ;  /* 0x0000000207027212 */ /* 0x000fe200078e3cff */
[----:B-1----:R-:W-:Y:S06]  /*f100*/  @!P0 BRA `(.L_x_93) ;  /* 0x0000000400008947 */ /* 0x002fec0003800000 */
.L_x_107:
[----:B------:R-:W-:Y:S01]  /*f110*/  IMAD R3, R0, 0x8, R3 ;  /* 0x0000000800037824 */ /* 0x000fe200078e0203 */
[----:B------:R-:W-:-:S07]  /*f120*/  SHF.L.U32 R0, R2, 0x1f, RZ ;  /* 0x0000001f02007819 */ /* 0x000fce00000006ff */
.L_x_94:
[----:B--2---:R2:W3:Y:S02]  /*f130*/  SYNCS.PHASECHK.TRANS64.TRYWAIT P0, [R3+URZ], R0 ;  /* 0x00000000030075a7 */ /* 0x0044e4000800017f */
[----:B---3--:R-:W-:Y:S05]  /*f140*/  @!P0 NANOSLEEP.SYNCS 0x989680 ;  /* 0x009896800000895d */ /* 0x008fea0003900000 */
[----:B------:R-:W3:Y:S02]  /*f150*/  @!P0 SYNCS.PHASECHK.TRANS64 P0, [R3+URZ], R0 ;  /* 0x00000000030085a7 */ /* 0x000ee4000800007f */
[----:B---3--:R-:W-:Y:S05]  /*f160*/  @!P0 BRA `(.L_x_94) ;  /* 0xfffffffc00f08947 */ /* 0x008fea000383ffff */
.L_x_86:
[----:B------:R-:W-:Y:S05]  /*f170*/  BSYNC B0 ;  /* 0x0000000000007941 */ /* 0x000fea0003800000 */
.L_x_85:
[----:B------:R-:W-:Y:S05]  /*f180*/  EXIT ;  /* 0x000000000000794d */ /* 0x000fea0003800000 */
.L_x_21:
[----:B-1----:R1:W2:Y:S02]  /*f190*/  SYNCS.PHASECHK.TRANS64.TRYWAIT P1, [R3+URZ], R0 ;  /* 0x00000000030075a7 */ /* 0x0022a4000802017f */
[----:B--2---:R-:W-:Y:S05]  /*f1a0*/  @!P1 NANOSLEEP.SYNCS 0x989680 ;  /* 0x009896800000995d */ /* 0x004fea0003900000 */
[----:B------:R-:W2:Y:S02]  /*f1b0*/  @!P1 SYNCS.PHASECHK.TRANS64 P1, [R3+URZ], R0 ;  /* 0x00000000030095a7 */ /* 0x000ea4000802007f */
[----:B--2---:R-:W-:Y:S05]  /*f1c0*/  @!P1 BRA `(.L_x_21) ;  /* 0xfffffffc00f09947 */ /* 0x004fea000383ffff */
[----:B------:R-:W-:Y:S05]  /*f1d0*/  BRA `(.L_x_20) ;  /* 0xffffff24006c7947 */ /* 0x000fea000383ffff */
.L_x_26:
[----:B-1----:R1:W2:Y:S02]  /*f1e0*/  SYNCS.PHASECHK.TRANS64.TRYWAIT P1, [R4+URZ], R3 ;  /* 0x00000003040075a7 */ /* 0x0022a4000802017f */
[----:B--2---:R-:W-:Y:S05]  /*f1f0*/  @!P1 NANOSLEEP.SYNCS 0x989680 ;  /* 0x009896800000995d */ /* 0x004fea0003900000 */
[----:B------:R-:W2:Y:S02]  /*f200*/  @!P1 SYNCS.PHASECHK.TRANS64 P1, [R4+URZ], R3 ;  /* 0x00000003040095a7 */ /* 0x000ea4000802007f */
[----:B--2---:R-:W-:Y:S05]  /*f210*/  @!P1 BRA `(.L_x_26) ;  /* 0xfffffffc00f09947 */ /* 0x004fea000383ffff */
[----:B------:R-:W-:Y:S05]  /*f220*/  BRA `(.L_x_25) ;  /* 0xffffff3400b47947 */ /* 0x000fea000383ffff */
.L_x_73:
[----:B------:R-:W-:Y:S01]  /*f230*/  BSSY B1, `(.L_x_95) ;  /* 0x0000006000017945 */ /* 0x000fe20003800000 */
[----:B------:R-:W-:-:S07]  /*f240*/  IMAD.MOV.U32 R15, RZ, RZ, -0x1 ;  /* 0xffffffffff0f7424 */ /* 0x000fce00078e00ff */
[----:B------:R-:W-:Y:S05]  /*f250*/  WARPSYNC.COLLECTIVE R15, `(.L_x_96) ;  /* 0x000000000f0c7348 */ /* 0x000fea0003c00000 */
[----:B------:R-:W-:Y:S02]  /*f260*/  ELECT P6, UR62, PT ;  /* 0x00000000003e782f */ /* 0x000fe400038c0000 */
[----:B------:R-:W-:Y:S01]  /*f270*/  MOV R14, UR62 ;  /* 0x0000003e000e7c02 */ /* 0x000fe20008000f00 */
[----:B------:R-:W-:Y:S10]  /*f280*/  ENDCOLLECTIVE ;  /* 0x000000000000791b */ /* 0x000ff40003800000 */
.L_x_96:
[----:B------:R-:W-:Y:S05]  /*f290*/  BSYNC B1 ;  /* 0x0000000000017941 */ /* 0x000fea0003800000 */
.L_x_95:
[----:B------:R-:W-:Y:S05]  /*f2a0*/  BRA `(.L_x_97) ;  /* 0xffffffec00b07947 */ /* 0x000fea000383ffff */
.L_x_76:
[----:B-1----:R1:W2:Y:S02]  /*f2b0*/  SYNCS.PHASECHK.TRANS64.TRYWAIT P0, [R15+URZ+0x38], R6 ;  /* 0x000038060f0075a7 */ /* 0x0022a4000800017f */
[----:B--2---:R-:W-:Y:S05]  /*f2c0*/  @!P0 NANOSLEEP.SYNCS 0x989680 ;  /* 0x009896800000895d */ /* 0x004fea0003900000 */
[----:B------:R-:W2:Y:S02]  /*f2d0*/  @!P0 SYNCS.PHASECHK.TRANS64 P0, [R15+URZ+0x38], R6 ;  /* 0x000038060f0085a7 */ /* 0x000ea4000800007f */
[----:B--2---:R-:W-:Y:S05]  /*f2e0*/  @!P0 BRA `(.L_x_76) ;  /* 0xfffffffc00f08947 */ /* 0x004fea000383ffff */
[----:B------:R-:W-:Y:S05]  /*f2f0*/  BRA `(.L_x_98) ;  /* 0xffffffec00ec7947 */ /* 0x000fea000383ffff */
.L_x_84:
[----:B------:R-:W-:Y:S01]  /*f300*/  BSSY B0, `(.L_x_99) ;  /* 0x0000006000007945 */ /* 0x000fe20003800000 */
[----:B------:R-:W-:-:S07]  /*f310*/  IMAD.MOV.U32 R15, RZ, RZ, -0x1 ;  /* 0xffffffffff0f7424 */ /* 0x000fce00078e00ff */
[----:B------:R-:W-:Y:S05]  /*f320*/  WARPSYNC.COLLECTIVE R15, `(.L_x_100) ;  /* 0x000000000f0c7348 */ /* 0x000fea0003c00000 */
[----:B------:R-:W-:Y:S02]  /*f330*/  ELECT P6, UR62, PT ;  /* 0x00000000003e782f */ /* 0x000fe400038c0000 */
[----:B------:R-:W-:Y:S01]  /*f340*/  MOV R14, UR62 ;  /* 0x0000003e000e7c02 */ /* 0x000fe20008000f00 */
[----:B------:R-:W-:Y:S10]  /*f350*/  ENDCOLLECTIVE ;  /* 0x000000000000791b */ /* 0x000ff40003800000 */
.L_x_100:
[----:B------:R-:W-:Y:S05]  /*f360*/  BSYNC B0 ;  /* 0x0000000000007941 */ /* 0x000fea0003800000 */
.L_x_99:
[----:B------:R-:W-:Y:S05]  /*f370*/  BRA `(.L_x_101) ;  /* 0xfffffff800607947 */ /* 0x000fea000383ffff */
.L_x_88:
[----:B0-----:R0:W1:Y:S02]  /*f380*/  SYNCS.PHASECHK.TRANS64.TRYWAIT P0, [R7+URZ], R0 ;  /* 0x00000000070075a7 */ /* 0x001064000800017f */
[----:B-1----:R-:W-:Y:S05]  /*f390*/  @!P0 NANOSLEEP.SYNCS 0x989680 ;  /* 0x009896800000895d */ /* 0x002fea0003900000 */
[----:B------:R-:W1:Y:S02]  /*f3a0*/  @!P0 SYNCS.PHASECHK.TRANS64 P0, [R7+URZ], R0 ;  /* 0x00000000070085a7 */ /* 0x000e64000800007f */
[----:B-1----:R-:W-:Y:S05]  /*f3b0*/  @!P0 BRA `(.L_x_88) ;  /* 0xfffffffc00f08947 */ /* 0x002fea000383ffff */
[----:B------:R-:W-:Y:S05]  /*f3c0*/  BRA `(.L_x_102) ;  /* 0xfffffff800a47947 */ /* 0x000fea000383ffff */
.L_x_89:
[----:B0-----:R0:W1:Y:S02]  /*f3d0*/  SYNCS.PHASECHK.TRANS64.TRYWAIT P0, [R9+URZ], R4 ;  /* 0x00000004090075a7 */ /* 0x001064000800017f */
[----:B-1----:R-:W-:Y:S05]  /*f3e0*/  @!P0 NANOSLEEP.SYNCS 0x989680 ;  /* 0x009896800000895d */ /* 0x002fea0003900000 */
[----:B------:R-:W1:Y:S02]  /*f3f0*/  @!P0 SYNCS.PHASECHK.TRANS64 P0, [R9+URZ], R4 ;  /* 0x00000004090085a7 */ /* 0x000e64000800007f */
[----:B-1----:R-:W-:Y:S05]  /*f400*/  @!P0 BRA `(.L_x_89) ;  /* 0xfffffffc00f08947 */ /* 0x002fea000383ffff */
[----:B------:R-:W-:Y:S05]  /*f410*/  BRA `(.L_x_103) ;  /* 0xfffffff800b47947 */ /* 0x000fea000383ffff */
.L_x_90:
[----:B0-----:R0:W1:Y:S02]  /*f420*/  SYNCS.PHASECHK.TRANS64.TRYWAIT P0, [R6+URZ], R5 ;  /* 0x00000005060075a7 */ /* 0x001064000800017f */
[----:B-1----:R-:W-:Y:S05]  /*f430*/  @!P0 NANOSLEEP.SYNCS 0x989680 ;  /* 0x009896800000895d */ /* 0x002fea0003900000 */
[----:B------:R-:W1:Y:S02]  /*f440*/  @!P0 SYNCS.PHASECHK.TRANS64 P0, [R6+URZ], R5 ;  /* 0x00000005060085a7 */ /* 0x000e64000800007f */
[----:B-1----:R-:W-:Y:S05]  /*f450*/  @!P0 BRA `(.L_x_90) ;  /* 0xfffffffc00f08947 */ /* 0x002fea000383ffff */
[----:B------:R-:W-:Y:S05]  /*f460*/  BRA `(.L_x_104) ;  /* 0xfffffff800c47947 */ /* 0x000fea000383ffff */
.L_x_91:
[----:B0-----:R0:W1:Y:S02]  /*f470*/  SYNCS.PHASECHK.TRANS64.TRYWAIT P0, [R9+URZ], R4 ;  /* 0x00000004090075a7 */ /* 0x001064000800017f */
[----:B-1----:R-:W-:Y:S05]  /*f480*/  @!P0 NANOSLEEP.SYNCS 0x989680 ;  /* 0x009896800000895d */ /* 0x002fea0003900000 */
[----:B------:R-:W1:Y:S02]  /*f490*/  @!P0 SYNCS.PHASECHK.TRANS64 P0, [R9+URZ], R4 ;  /* 0x00000004090085a7 */ /* 0x000e64000800007f */
[----:B-1----:R-:W-:Y:S05]  /*f4a0*/  @!P0 BRA `(.L_x_91) ;  /* 0xfffffffc00f08947 */ /* 0x002fea000383ffff */
[----:B------:R-:W-:Y:S05]  /*f4b0*/  BRA `(.L_x_105) ;  /* 0xfffffff800d47947 */ /* 0x000fea000383ffff */
.L_x_92:
[----:B0-----:R0:W1:Y:S02]  /*f4c0*/  SYNCS.PHASECHK.TRANS64.TRYWAIT P0, [R6+URZ], R5 ;  /* 0x00000005060075a7 */ /* 0x001064000800017f */
[----:B-1----:R-:W-:Y:S05]  /*f4d0*/  @!P0 NANOSLEEP.SYNCS 0x989680 ;  /* 0x009896800000895d */ /* 0x002fea0003900000 */
[----:B------:R-:W1:Y:S02]  /*f4e0*/  @!P0 SYNCS.PHASECHK.TRANS64 P0, [R6+URZ], R5 ;  /* 0x00000005060085a7 */ /* 0x000e64000800007f */
[----:B-1----:R-:W-:Y:S05]  /*f4f0*/  @!P0 BRA `(.L_x_92) ;  /* 0xfffffffc00f08947 */ /* 0x002fea000383ffff */
[----:B------:R-:W-:Y:S05]  /*f500*/  BRA `(.L_x_106) ;  /* 0xfffffff800e47947 */ /* 0x000fea000383ffff */
.L_x_93:
[----:B-1----:R1:W2:Y:S02]  /*f510*/  SYNCS.PHASECHK.TRANS64.TRYWAIT P0, [R9+URZ], R4 ;  /* 0x00000004090075a7 */ /* 0x0022a4000800017f */
[----:B--2---:R-:W-:Y:S05]  /*f520*/  @!P0 NANOSLEEP.SYNCS 0x989680 ;  /* 0x009896800000895d */ /* 0x004fea0003900000 */
[----:B------:R-:W2:Y:S02]  /*f530*/  @!P0 SYNCS.PHASECHK.TRANS64 P0, [R9+URZ], R4 ;  /* 0x00000004090085a7 */ /* 0x000ea4000800007f */
[----:B--2---:R-:W-:Y:S05]  /*f540*/  @!P0 BRA `(.L_x_93) ;  /* 0xfffffffc00f08947 */ /* 0x004fea000383ffff */
[----:B------:R-:W-:Y:S05]  /*f550*/  BRA `(.L_x_107) ;  /* 0xfffffff800ec7947 */ /* 0x000fea000383ffff */
.L_x_108:
[----:B------:R-:W-:-:S00]  /*f560*/  BRA `(.L_x_108) ;  /* 0xfffffffc00fc7947 */ /* 0x000fc0000383ffff */
[----:B------:R-:W-:-:S00]  /*f570*/  NOP ;  /* 0x0000000000007918 */ /* 0x000fc00000000000 */
        /* <DEDUP_REMOVED lines=8> */
.L_x_109:


//--------------------- .nv.global.init           --------------------------
	.section	.nv.global.init,"aw",@progbits
.nv.global.init:
	.type		$str$22,@object
	.size		$str$22,($str$23 - $str$22)
$str$22:
        /*0000*/ 	.byte	0x6b, 0x5f, 0x74, 0x69, 0x6c, 0x65, 0x5f, 0x63, 0x6f, 0x75, 0x6e, 0x74, 0x20, 0x3e, 0x3d, 0x20
        /*0010*/ 	.byte	0x31, 0x00
	.type		$str$23,@object
	.size		$str$23,(__unnamed_1 - $str$23)
$str$23:
        /*0012*/ 	.byte	0x2f, 0x74, 0x6d, 0x70, 0x2f, 0x63, 0x75, 0x74, 0x6c, 0x61, 0x73, 0x73, 0x5f, 0x73, 0x77, 0x65
        /*0022*/ 	.byte	0x65, 0x70, 0x5f, 0x73, 0x72, 0x63, 0x2f, 0x69, 0x6e, 0x63, 0x6c, 0x75, 0x64, 0x65, 0x2f, 0x63
        /*0032*/ 	.byte	0x75, 0x74, 0x6c, 0x61, 0x73, 0x73, 0x2f, 0x67, 0x65, 0x6d, 0x6d, 0x2f, 0x63, 0x6f, 0x6c, 0x6c
        /*0042*/ 	.byte	0x65, 0x63, 0x74, 0x69, 0x76, 0x65, 0x2f, 0x73, 0x6d, 0x39, 0x30, 0x5f, 0x6d, 0x6d, 0x61, 0x5f
        /*0052*/ 	.byte	0x74, 0x6d, 0x61, 0x5f, 0x67, 0x6d, 0x6d, 0x61, 0x5f, 0x73, 0x73, 0x5f, 0x77, 0x61, 0x72, 0x70
        /*0062*/ 	.byte	0x73, 0x70, 0x65, 0x63, 0x69, 0x61, 0x6c, 0x69, 0x7a, 0x65, 0x64, 0x2e, 0x68, 0x70, 0x70, 0x00
	.type		__unnamed_1,@object
	.size		__unnamed_1,(.L_0 - __unnamed_1)
__unnamed_1:
        /*0072*/ 	.byte	0x76, 0x6f, 0x69, 0x64, 0x20, 0x63, 0x75, 0x74, 0x6c, 0x61, 0x73, 0x73, 0x3a, 0x3a, 0x67, 0x65
        /* <DEDUP_REMOVED lines=172> */
        /*0b42*/ 	.byte	0x64, 0x65, 0x6e, 0x74, 0x69, 0x74, 0x79, 0x5d, 0x00
.L_0:


//--------------------- .nv.shared._ZN7cutlass13device_kernelINS_4gemm6kernel13GemmUniversalIN4cute5tupleIJiiiiEEENS1_10collective13CollectiveMmaINS1_34MainloopSm90TmaGmmaWarpSpecializedILi7ENS5_IJNS4_1CILi2EEENSA_ILi1EEESC_EEENS1_35KernelTmaWarpSpecializedCooperativeEEENS5_IJNSA_ILi384EEENSA_ILi112EEENSA_ILi64EEEEEEaNS5_IJlSC_lEEEaSK_NS4_8TiledMMAINS4_8MMA_AtomIJNS4_4SM904GMMA26MMA_64x16x32_S32S8S8_SS_TNEEEENS4_6LayoutISD_NS5_IJSC_NSA_ILi0EEESS_EEEEENS5_IJNS4_10UnderscoreESV_SV_EEEEENS4_13SM90_TMA_LOADENS4_14ComposedLayoutINS4_7SwizzleILi2ELi4ELi3EEENS4_18smem_ptr_flag_bitsILi8EEENSR_INS5_IJNSA_ILi8EEESI_EEENS5_IJSI_SC_EEEEEEEvNS4_8identityENS4_23SM90_TMA_LOAD_MULTICASTES18_vS19_EENS_8epilogue10collective6detail29Sm90TmaWarpSpecializedAdapterINS1D_15DefaultEpilogueIaSK_SK_NS1C_6thread17LinearCombinationIaLi1EiiLNS1H_9ScaleType4KindE0ELNS_15FloatRoundStyleE2EaEENS1_15EpilogueDefaultEEEEEvvEEEEvNT_6ParamsE --------------------------
	.section	.nv.shared._ZN7cutlass13device_kernelINS_4gemm6kernel13GemmUniversalIN4cute5tupleIJiiiiEEENS1_10collective13CollectiveMmaINS1_34MainloopSm90TmaGmmaWarpSpecializedILi7ENS5_IJNS4_1CILi2EEENSA_ILi1EEESC_EEENS1_35KernelTmaWarpSpecializedCooperativeEEENS5_IJNSA_ILi384EEENSA_ILi112EEENSA_ILi64EEEEEEaNS5_IJlSC_lEEEaSK_NS4_8TiledMMAINS4_8MMA_AtomIJNS4_4SM904GMMA26MMA_64x16x32_S32S8S8_SS_TNEEEENS4_6LayoutISD_NS5_IJSC_NSA_ILi0EEESS_EEEEENS5_IJNS4_10UnderscoreESV_SV_EEEEENS4_13SM90_TMA_LOADENS4_14ComposedLayoutINS4_7SwizzleILi2ELi4ELi3EEENS4_18smem_ptr_flag_bitsILi8EEENSR_INS5_IJNSA_ILi8EEESI_EEENS5_IJSI_SC_EEEEEEEvNS4_8identityENS4_23SM90_TMA_LOAD_MULTICASTES18_vS19_EENS_8epilogue10collective6detail29Sm90TmaWarpSpecializedAdapterINS1D_15DefaultEpilogueIaSK_SK_NS1C_6thread17LinearCombinationIaLi1EiiLNS1H_9ScaleType4KindE0ELNS_15FloatRoundStyleE2EaEENS1_15EpilogueDefaultEEEEEvvEEEEvNT_6ParamsE,"aw",@nobits
	.sectionflags	@""
	.align	16
	.zero		1024


//--------------------- .nv.shared.reserved.0     --------------------------
	.section	.nv.shared.reserved.0,"aw",@nobits
	.weak		__nv_reservedSMEM_offset_0_alias
	.size		__nv_reservedSMEM_offset_0_alias, 0, 0
	.other		__nv_reservedSMEM_offset_0_alias,@"STO_CUDA_RESERVED_SHARED STV_DEFAULT"
__nv_reservedSMEM_offset_0_alias:
	.zero		0


//--------------------- .nv.global                --------------------------
	.section	.nv.global,"aw",@nobits
.nv.global:
	.type		_ZN40_INTERNAL_59cfd7aa_4_k_cu_ae45a3b0_168124cute1_E,@object
	.size		_ZN40_INTERNAL_59cfd7aa_4_k_cu_ae45a3b0_168124cute1_E,(_ZN40_INTERNAL_59cfd7aa_4_k_cu_ae45a3b0_168124cuda3std3__45__cpo6cbeginE - _ZN40_INTERNAL_59cfd7aa_4_k_cu_ae45a3b0_168124cute1_E)
_ZN40_INTERNAL_59cfd7aa_4_k_cu_ae45a3b0_168124cute1_E:
	.zero		1
	.type		_ZN40_INTERNAL_59cfd7aa_4_k_cu_ae45a3b0_168124cuda3std3__45__cpo6cbeginE,@object
	.size		_ZN40_INTERNAL_59cfd7aa_4_k_cu_ae45a3b0_168124cuda3std3__45__cpo6cbeginE,(_ZN40_INTERNAL_59cfd7aa_4_k_cu_ae45a3b0_168124cuda3std3__48in_placeE - _ZN40_INTERNAL_59cfd7aa_4_k_cu_ae45a3b0_168124cuda3std3__45__cpo6cbeginE)
_ZN40_INTERNAL_59cfd7aa_4_k_cu_ae45a3b0_168124cuda3std3__45__cpo6cbeginE:
	.zero		1
	.type		_ZN40_INTERNAL_59cfd7aa_4_k_cu_ae45a3b0_168124cuda3std3__48in_placeE,@object
	.size		_ZN40_INTERNAL_59cfd7aa_4_k_cu_ae45a3b0_168124cuda3std3__48in_placeE,(_ZN40_INTERNAL_59cfd7aa_4_k_cu_ae45a3b0_168124cuda3std6ranges3__45__cpo9iter_moveE - _ZN40_INTERNAL_59cfd7aa_4_k_cu_ae45a3b0_168124cuda3std3__48in_placeE)
_ZN40_INTERNAL_59cfd7aa_4_k_cu_ae45a3b0_168124cuda3std3__48in_placeE:
	.zero		1
	.type		_ZN40_INTERNAL_59cfd7aa_4_k_cu_ae45a3b0_168124cuda3std6ranges3__45__cpo9iter_moveE,@object
	.size		_ZN40_INTERNAL_59cfd7aa_4_k_cu_ae45a3b0_168124cuda3std6ranges3__45__cpo9iter_moveE,(_ZN40_INTERNAL_59cfd7aa_4_k_cu_ae45a3b0_168124cuda3std3__45__cpo5beginE - _ZN40_INTERNAL_59cfd7aa_4_k_cu_ae45a3b0_168124cuda3std6ranges3__45__cpo9iter_moveE)
_ZN40_INTERNAL_59cfd7aa_4_k_cu_ae45a3b0_168124cuda3std6ranges3__45__cpo9iter_moveE:
	.zero		1
	.type		_ZN40_INTERNAL_59cfd7aa_4_k_cu_ae45a3b0_168124cuda3std3__45__cpo5beginE,@object
	.size		_ZN40_INTERNAL_59cfd7aa_4_k_cu_ae45a3b0_168124cuda3std3__45__cpo5beginE,(_ZN40_INTERNAL_59cfd7aa_4_k_cu_ae45a3b0_168124cuda3std3__442_GLOBAL__N__59cfd7aa_4_k_cu_ae45a3b0_168126ignoreE - _ZN40_INTERNAL_59cfd7aa_4_k_cu_ae45a3b0_168124cuda3std3__45__cpo5beginE)
_ZN40_INTERNAL_59cfd7aa_4_k_cu_ae45a3b0_168124cuda3std3__45__cpo5beginE:
	.zero		1
	.type		_ZN40_INTERNAL_59cfd7aa_4_k_cu_ae45a3b0_168124cuda3std3__442_GLOBAL__N__59cfd7aa_4_k_cu_ae45a3b0_168126ignoreE,@object
	.size		_ZN40_INTERNAL_59cfd7aa_4_k_cu_ae45a3b0_168124cuda3std3__442_GLOBAL__N__59cfd7aa_4_k_cu_ae45a3b0_168126ignoreE,(_ZN40_INTERNAL_59cfd7aa_4_k_cu_ae45a3b0_168124cute7productE - _ZN40_INTERNAL_59cfd7aa_4_k_cu_ae45a3b0_168124cuda3std3__442_GLOBAL__N__59cfd7aa_4_k_cu_ae45a3b0_168126ignoreE)
_ZN40_INTERNAL_59cfd7aa_4_k_cu_ae45a3b0_168124cuda3std3__442_GLOBAL__N__59cfd7aa_4_k_cu_ae45a3b0_168126ignoreE:
	.zero		1
	.type		_ZN40_INTERNAL_59cfd7aa_4_k_cu_ae45a3b0_168124cute7productE,@object
	.size		_ZN40_INTERNAL_59cfd7aa_4_k_cu_ae45a3b0_168124cute7productE,(_ZN40_INTERNAL_59cfd7aa_4_k_cu_ae45a3b0_168124cuda3std3__45__cpo3endE - _ZN40_INTERNAL_59cfd7aa_4_k_cu_ae45a3b0_168124cute7productE)
_ZN40_INTERNAL_59cfd7aa_4_k_cu_ae45a3b0_168124cute7productE:
	.zero		1
	.type		_ZN40_INTERNAL_59cfd7aa_4_k_cu_ae45a3b0_168124cuda3std3__45__cpo3endE,@object
	.size		_ZN40_INTERNAL_59cfd7aa_4_k_cu_ae45a3b0_168124cuda3std3__45__cpo3endE,(_ZN40_INTERNAL_59cfd7aa_4_k_cu_ae45a3b0_168124cuda3std3__419piecewise_constructE - _ZN40_INTERNAL_59cfd7aa_4_k_cu_ae45a3b0_168124cuda3std3__45__cpo3endE)
_ZN40_INTERNAL_59cfd7aa_4_k_cu_ae45a3b0_168124cuda3std3__45__cpo3endE:
	.zero		1
	.type		_ZN40_INTERNAL_59cfd7aa_4_k_cu_ae45a3b0_168124cuda3std3__419piecewise_constructE,@object
	.size		_ZN40_INTERNAL_59cfd7aa_4_k_cu_ae45a3b0_168124cuda3std3__419piecewise_constructE,(_ZN40_INTERNAL_59cfd7aa_4_k_cu_ae45a3b0_168124cuda3std3__45__cpo4cendE - _ZN40_INTERNAL_59cfd7aa_4_k_cu_ae45a3b0_168124cuda3std3__419piecewise_constructE)
_ZN40_INTERNAL_59cfd7aa_4_k_cu_ae45a3b0_168124cuda3std3__419piecewise_constructE:
	.zero		1
	.type		_ZN40_INTERNAL_59cfd7aa_4_k_cu_ae45a3b0_168124cuda3std3__45__cpo4cendE,@object
	.size		_ZN40_INTERNAL_59cfd7aa_4_k_cu_ae45a3b0_168124cuda3std3__45__cpo4cendE,(_ZN40_INTERNAL_59cfd7aa_4_k_cu_ae45a3b0_168124cuda3std6ranges3__45__cpo4swapE - _ZN40_INTERNAL_59cfd7aa_4_k_cu_ae45a3b0_168124cuda3std3__45__cpo4cendE)
_ZN40_INTERNAL_59cfd7aa_4_k_cu_ae45a3b0_168124cuda3std3__45__cpo4cendE:
	.zero		1
	.type		_ZN40_INTERNAL_59cfd7aa_4_k_cu_ae45a3b0_168124cuda3std6ranges3__45__cpo4swapE,@object
	.size		_ZN40_INTERNAL_59cfd7aa_4_k_cu_ae45a3b0_168124cuda3std6ranges3__45__cpo4swapE,(.L_8 - _ZN40_INTERNAL_59cfd7aa_4_k_cu_ae45a3b0_168124cuda3std6ranges3__45__cpo4swapE)
_ZN40_INTERNAL_59cfd7aa_4_k_cu_ae45a3b0_168124cuda3std6ranges3__45__cpo4swapE:
	.zero		1
.L_8:


//--------------------- .nv.constant0._ZN7cutlass13device_kernelINS_4gemm6kernel13GemmUniversalIN4cute5tupleIJiiiiEEENS1_10collective13CollectiveMmaINS1_34MainloopSm90TmaGmmaWarpSpecializedILi7ENS5_IJNS4_1CILi2EEENSA_ILi1EEESC_EEENS1_35KernelTmaWarpSpecializedCooperativeEEENS5_IJNSA_ILi384EEENSA_ILi112EEENSA_ILi64EEEEEEaNS5_IJlSC_lEEEaSK_NS4_8TiledMMAINS4_8MMA_AtomIJNS4_4SM904GMMA26MMA_64x16x32_S32S8S8_SS_TNEEEENS4_6LayoutISD_NS5_IJSC_NSA_ILi0EEESS_EEEEENS5_IJNS4_10UnderscoreESV_SV_EEEEENS4_13SM90_TMA_LOADENS4_14ComposedLayoutINS4_7SwizzleILi2ELi4ELi3EEENS4_18smem_ptr_flag_bitsILi8EEENSR_INS5_IJNSA_ILi8EEESI_EEENS5_IJSI_SC_EEEEEEEvNS4_8identityENS4_23SM90_TMA_LOAD_MULTICASTES18_vS19_EENS_8epilogue10collective6detail29Sm90TmaWarpSpecializedAdapterINS1D_15DefaultEpilogueIaSK_SK_NS1C_6thread17LinearCombinationIaLi1EiiLNS1H_9ScaleType4KindE0ELNS_15FloatRoundStyleE2EaEENS1_15EpilogueDefaultEEEEEvvEEEEvNT_6ParamsE --------------------------
	.section	.nv.constant0._ZN7cutlass13device_kernelINS_4gemm6kernel13GemmUniversalIN4cute5tupleIJiiiiEEENS1_10collective13CollectiveMmaINS1_34MainloopSm90TmaGmmaWarpSpecializedILi7ENS5_IJNS4_1CILi2EEENSA_ILi1EEESC_EEENS1_35KernelTmaWarpSpecializedCooperativeEEENS5_IJNSA_ILi384EEENSA_ILi112EEENSA_ILi64EEEEEEaNS5_IJlSC_lEEEaSK_NS4_8TiledMMAINS4_8MMA_AtomIJNS4_4SM904GMMA26MMA_64x16x32_S32S8S8_SS_TNEEEENS4_6LayoutISD_NS5_IJSC_NSA_ILi0EEESS_EEEEENS5_IJNS4_10UnderscoreESV_SV_EEEEENS4_13SM90_TMA_LOADENS4_14ComposedLayoutINS4_7SwizzleILi2ELi4ELi3EEENS4_18smem_ptr_flag_bitsILi8EEENSR_INS5_IJNSA_ILi8EEESI_EEENS5_IJSI_SC_EEEEEEEvNS4_8identityENS4_23SM90_TMA_LOAD_MULTICASTES18_vS19_EENS_8epilogue10collective6detail29Sm90TmaWarpSpecializedAdapterINS1D_15DefaultEpilogueIaSK_SK_NS1C_6thread17LinearCombinationIaLi1EiiLNS1H_9ScaleType4KindE0ELNS_15FloatRoundStyleE2EaEENS1_15EpilogueDefaultEEEEEvvEEEEvNT_6ParamsE,"a",@progbits
	.sectionflags	@""
	.align	4
.nv.constant0._ZN7cutlass13device_kernelINS_4gemm6kernel13GemmUniversalIN4cute5tupleIJiiiiEEENS1_10collective13CollectiveMmaINS1_34MainloopSm90TmaGmmaWarpSpecializedILi7ENS5_IJNS4_1CILi2EEENSA_ILi1EEESC_EEENS1_35KernelTmaWarpSpecializedCooperativeEEENS5_IJNSA_ILi384EEENSA_ILi112EEENSA_ILi64EEEEEEaNS5_IJlSC_lEEEaSK_NS4_8TiledMMAINS4_8MMA_AtomIJNS4_4SM904GMMA26MMA_64x16x32_S32S8S8_SS_TNEEEENS4_6LayoutISD_NS5_IJSC_NSA_ILi0EEESS_EEEEENS5_IJNS4_10UnderscoreESV_SV_EEEEENS4_13SM90_TMA_LOADENS4_14ComposedLayoutINS4_7SwizzleILi2ELi4ELi3EEENS4_18smem_ptr_flag_bitsILi8EEENSR_INS5_IJNSA_ILi8EEESI_EEENS5_IJSI_SC_EEEEEEEvNS4_8identityENS4_23SM90_TMA_LOAD_MULTICASTES18_vS19_EENS_8epilogue10collective6detail29Sm90TmaWarpSpecializedAdapterINS1D_15DefaultEpilogueIaSK_SK_NS1C_6thread17LinearCombinationIaLi1EiiLNS1H_9ScaleType4KindE0ELNS_15FloatRoundStyleE2EaEENS1_15EpilogueDefaultEEEEEvvEEEEvNT_6ParamsE:
	.zero		1664


//--------------------- SYMBOLS --------------------------

	.type		.nv.reservedSmem.offset0,@object
	.size		.nv.reservedSmem.offset0,0x4
	.type		__assertfail,@function
